	.target	sm_100a

	.elftype	@"ET_EXEC"


//--------------------- .note.nv.tkinfo           --------------------------
	.section	.note.nv.tkinfo,"",@"SHT_NOTE"
	.sectionflags	@"SHF_NOTE_NV_TKINFO"
	.tkinfo
        /*0018*/ 	.word	0x00000002
        /*0030*/ 	.string	""
        /*0030*/ 	.string	"ptxas"
        /*0030*/ 	.string	"Cuda compilation tools, release 13.0, V13.0.88"
        /*0030*/ 	.string	"Build cuda_13.0.r13.0/compiler.36424714_0"
        /*0030*/ 	.string	"-arch sm_100a -m 64 "



//--------------------- .note.nv.cuinfo           --------------------------
	.section	.note.nv.cuinfo,"",@"SHT_NOTE"
	.sectionflags	@"SHF_NOTE_NV_CUINFO"
        /*0018*/ 	.short	0x0002
        /*001a*/ 	.short	0x0064
        /*001c*/ 	.short	0x0082
	.zero		2


//--------------------- .nv.info                  --------------------------
	.section	.nv.info,"",@"SHT_CUDA_INFO"
	.align	4


	//----- nvinfo : EIATTR_REGCOUNT
	.align		4
        /*0000*/ 	.byte	0x04, 0x2f
        /*0002*/ 	.short	(.L_16 - .L_15)
	.align		4
.L_15:
        /*0004*/ 	.word	index@(_ZN7cutlass13device_kernelINS_4gemm6kernel13GemmUniversalIN4cute5tupleIJiiiiEEENS1_10collective13CollectiveMmaINS1_35MainloopSm100TmaUmmaWarpSpecializedILi6ELi2ELi4ENS5_IJNS4_1CILi1EEESB_SB_EEEEENS5_IJNSA_ILi128EEENSA_ILi16EEENSA_ILi256EEEEEENS_12float_e4m3_tENS5_IJlSB_lEEESI_SJ_NS4_8TiledMMAINS4_8MMA_AtomIJNS4_10MMA_TraitsINS4_19SM100_MMA_F8F6F4_SSEJSI_SI_fSE_SF_NS4_17integral_constantINS4_4UMMA5MajorELSQ_0EEESR_NSO_INSP_7ScaleInELSS_0EEEST_EEEEEENS4_6LayoutISC_NS5_IJNSA_ILi0EEESX_SX_EEEEENS5_IJNS4_10UnderscoreES10_S10_EEEEENS4_13SM90_TMA_LOADENS4_14ComposedLayoutINS4_7SwizzleILi3ELi4ELi3EEENS4_18smem_ptr_flag_bitsILi8EEENSW_INS5_IJNSA_ILi8EEESE_EEENS5_IJSE_SB_EEEEEEEvNS4_8identityES13_S1D_vS1E_EENS_8epilogue10collective18CollectiveEpilogueINS1G_23Sm100TmaWarpSpecializedILi1ELi1ELi16ELb0ELb0EEEJSH_NS5_IJNSW_ISE_SB_EENSW_ISF_SB_EEEEESI_SJ_SI_SJ_NS1G_6fusion15FusionCallbacksIS1K_NS1O_17LinearCombinationISI_fSI_fLNS_15FloatRoundStyleE2EEESH_S1N_JEEENS4_5SM1004TMEM4LOAD26SM100_TMEM_LOAD_32dp32b16xES13_NS14_INS15_ILi0ELi4ELi3EEES18_NSW_INS5_IJS19_SF_EEENS5_IJSF_SB_EEEEEEENS4_39AutoVectorizingCopyWithAssumedAlignmentILi128EEENS4_14SM90_TMA_STOREES22_S24_S24_EEEvvEEEEvNT_6ParamsE)
        /*0008*/ 	.word	0x00000045


	//----- nvinfo : EIATTR_FRAME_SIZE
	.align		4
.L_16:
        /*000c*/ 	.byte	0x04, 0x11
        /*000e*/ 	.short	(.L_18 - .L_17)
	.align		4
.L_17:
        /*0010*/ 	.word	index@($__internal_2_$__cuda_sm10x_tcgen05_guardrail_trap_unallocated_columns_being_dealloced)
        /*0014*/ 	.word	0x00000000


	//----- nvinfo : EIATTR_FRAME_SIZE
	.align		4
.L_18:
        /*0018*/ 	.byte	0x04, 0x11
        /*001a*/ 	.short	(.L_20 - .L_19)
	.align		4
.L_19:
        /*001c*/ 	.word	index@($__internal_1_$__cuda_sm10x_tcgen05_guardrail_trap_phase_invalid_during_alloc)
        /*0020*/ 	.word	0x00000000


	//----- nvinfo : EIATTR_FRAME_SIZE
	.align		4
.L_20:
        /*0024*/ 	.byte	0x04, 0x11
        /*0026*/ 	.short	(.L_22 - .L_21)
	.align		4
.L_21:
        /*0028*/ 	.word	index@($__internal_0_$__cuda_sm10x_tcgen05_guardrail_trap_col_being_dealloced_not_returned_by_alloc)
        /*002c*/ 	.word	0x00000000


	//----- nvinfo : EIATTR_FRAME_SIZE
	.align		4
.L_22:
        /*0030*/ 	.byte	0x04, 0x11
        /*0032*/ 	.short	(.L_24 - .L_23)
	.align		4
.L_23:
        /*0034*/ 	.word	index@(_ZN7cutlass13device_kernelINS_4gemm6kernel13GemmUniversalIN4cute5tupleIJiiiiEEENS1_10collective13CollectiveMmaINS1_35MainloopSm100TmaUmmaWarpSpecializedILi6ELi2ELi4ENS5_IJNS4_1CILi1EEESB_SB_EEEEENS5_IJNSA_ILi128EEENSA_ILi16EEENSA_ILi256EEEEEENS_12float_e4m3_tENS5_IJlSB_lEEESI_SJ_NS4_8TiledMMAINS4_8MMA_AtomIJNS4_10MMA_TraitsINS4_19SM100_MMA_F8F6F4_SSEJSI_SI_fSE_SF_NS4_17integral_constantINS4_4UMMA5MajorELSQ_0EEESR_NSO_INSP_7ScaleInELSS_0EEEST_EEEEEENS4_6LayoutISC_NS5_IJNSA_ILi0EEESX_SX_EEEEENS5_IJNS4_10UnderscoreES10_S10_EEEEENS4_13SM90_TMA_LOADENS4_14ComposedLayoutINS4_7SwizzleILi3ELi4ELi3EEENS4_18smem_ptr_flag_bitsILi8EEENSW_INS5_IJNSA_ILi8EEESE_EEENS5_IJSE_SB_EEEEEEEvNS4_8identityES13_S1D_vS1E_EENS_8epilogue10collective18CollectiveEpilogueINS1G_23Sm100TmaWarpSpecializedILi1ELi1ELi16ELb0ELb0EEEJSH_NS5_IJNSW_ISE_SB_EENSW_ISF_SB_EEEEESI_SJ_SI_SJ_NS1G_6fusion15FusionCallbacksIS1K_NS1O_17LinearCombinationISI_fSI_fLNS_15FloatRoundStyleE2EEESH_S1N_JEEENS4_5SM1004TMEM4LOAD26SM100_TMEM_LOAD_32dp32b16xES13_NS14_INS15_ILi0ELi4ELi3EEES18_NSW_INS5_IJS19_SF_EEENS5_IJSF_SB_EEEEEEENS4_39AutoVectorizingCopyWithAssumedAlignmentILi128EEENS4_14SM90_TMA_STOREES22_S24_S24_EEEvvEEEEvNT_6ParamsE)
        /*0038*/ 	.word	0x00000000


	//----- nvinfo : EIATTR_MIN_STACK_SIZE
	.align		4
.L_24:
        /*003c*/ 	.byte	0x04, 0x12
        /*003e*/ 	.short	(.L_26 - .L_25)
	.align		4
.L_25:
        /*0040*/ 	.word	index@(_ZN7cutlass13device_kernelINS_4gemm6kernel13GemmUniversalIN4cute5tupleIJiiiiEEENS1_10collective13CollectiveMmaINS1_35MainloopSm100TmaUmmaWarpSpecializedILi6ELi2ELi4ENS5_IJNS4_1CILi1EEESB_SB_EEEEENS5_IJNSA_ILi128EEENSA_ILi16EEENSA_ILi256EEEEEENS_12float_e4m3_tENS5_IJlSB_lEEESI_SJ_NS4_8TiledMMAINS4_8MMA_AtomIJNS4_10MMA_TraitsINS4_19SM100_MMA_F8F6F4_SSEJSI_SI_fSE_SF_NS4_17integral_constantINS4_4UMMA5MajorELSQ_0EEESR_NSO_INSP_7ScaleInELSS_0EEEST_EEEEEENS4_6LayoutISC_NS5_IJNSA_ILi0EEESX_SX_EEEEENS5_IJNS4_10UnderscoreES10_S10_EEEEENS4_13SM90_TMA_LOADENS4_14ComposedLayoutINS4_7SwizzleILi3ELi4ELi3EEENS4_18smem_ptr_flag_bitsILi8EEENSW_INS5_IJNSA_ILi8EEESE_EEENS5_IJSE_SB_EEEEEEEvNS4_8identityES13_S1D_vS1E_EENS_8epilogue10collective18CollectiveEpilogueINS1G_23Sm100TmaWarpSpecializedILi1ELi1ELi16ELb0ELb0EEEJSH_NS5_IJNSW_ISE_SB_EENSW_ISF_SB_EEEEESI_SJ_SI_SJ_NS1G_6fusion15FusionCallbacksIS1K_NS1O_17LinearCombinationISI_fSI_fLNS_15FloatRoundStyleE2EEESH_S1N_JEEENS4_5SM1004TMEM4LOAD26SM100_TMEM_LOAD_32dp32b16xES13_NS14_INS15_ILi0ELi4ELi3EEES18_NSW_INS5_IJS19_SF_EEENS5_IJSF_SB_EEEEEEENS4_39AutoVectorizingCopyWithAssumedAlignmentILi128EEENS4_14SM90_TMA_STOREES22_S24_S24_EEEvvEEEEvNT_6ParamsE)
        /*0044*/ 	.word	0x00000000
.L_26:


//--------------------- .nv.compat                --------------------------
	.section	.nv.compat,"",@"SHT_CUDA_COMPAT_INFO"
	.align	4
        /*0000*/ 	.byte	0x02, 0x09, 0x01, 0x00, 0x02, 0x02, 0x02, 0x00, 0x02, 0x05, 0x05, 0x00, 0x03, 0x07, 0x01, 0x01
        /*0010*/ 	.byte	0x02, 0x03, 0x01, 0x00, 0x02, 0x06, 0x01, 0x00, 0x04, 0x0b, 0x08, 0x00, 0x09, 0x00, 0x00, 0x00
        /*0020*/ 	.byte	0x00, 0x00, 0x00, 0x00


//--------------------- .nv.info._ZN7cutlass13device_kernelINS_4gemm6kernel13GemmUniversalIN4cute5tupleIJiiiiEEENS1_10collective13CollectiveMmaINS1_35MainloopSm100TmaUmmaWarpSpecializedILi6ELi2ELi4ENS5_IJNS4_1CILi1EEESB_SB_EEEEENS5_IJNSA_ILi128EEENSA_ILi16EEENSA_ILi256EEEEEENS_12float_e4m3_tENS5_IJlSB_lEEESI_SJ_NS4_8TiledMMAINS4_8MMA_AtomIJNS4_10MMA_TraitsINS4_19SM100_MMA_F8F6F4_SSEJSI_SI_fSE_SF_NS4_17integral_constantINS4_4UMMA5MajorELSQ_0EEESR_NSO_INSP_7ScaleInELSS_0EEEST_EEEEEENS4_6LayoutISC_NS5_IJNSA_ILi0EEESX_SX_EEEEENS5_IJNS4_10UnderscoreES10_S10_EEEEENS4_13SM90_TMA_LOADENS4_14ComposedLayoutINS4_7SwizzleILi3ELi4ELi3EEENS4_18smem_ptr_flag_bitsILi8EEENSW_INS5_IJNSA_ILi8EEESE_EEENS5_IJSE_SB_EEEEEEEvNS4_8identityES13_S1D_vS1E_EENS_8epilogue10collective18CollectiveEpilogueINS1G_23Sm100TmaWarpSpecializedILi1ELi1ELi16ELb0ELb0EEEJSH_NS5_IJNSW_ISE_SB_EENSW_ISF_SB_EEEEESI_SJ_SI_SJ_NS1G_6fusion15FusionCallbacksIS1K_NS1O_17LinearCombinationISI_fSI_fLNS_15FloatRoundStyleE2EEESH_S1N_JEEENS4_5SM1004TMEM4LOAD26SM100_TMEM_LOAD_32dp32b16xES13_NS14_INS15_ILi0ELi4ELi3EEES18_NSW_INS5_IJS19_SF_EEENS5_IJSF_SB_EEEEEEENS4_39AutoVectorizingCopyWithAssumedAlignmentILi128EEENS4_14SM90_TMA_STOREES22_S24_S24_EEEvvEEEEvNT_6ParamsE --------------------------
	.section	.nv.info._ZN7cutlass13device_kernelINS_4gemm6kernel13GemmUniversalIN4cute5tupleIJiiiiEEENS1_10collective13CollectiveMmaINS1_35MainloopSm100TmaUmmaWarpSpecializedILi6ELi2ELi4ENS5_IJNS4_1CILi1EEESB_SB_EEEEENS5_IJNSA_ILi128EEENSA_ILi16EEENSA_ILi256EEEEEENS_12float_e4m3_tENS5_IJlSB_lEEESI_SJ_NS4_8TiledMMAINS4_8MMA_AtomIJNS4_10MMA_TraitsINS4_19SM100_MMA_F8F6F4_SSEJSI_SI_fSE_SF_NS4_17integral_constantINS4_4UMMA5MajorELSQ_0EEESR_NSO_INSP_7ScaleInELSS_0EEEST_EEEEEENS4_6LayoutISC_NS5_IJNSA_ILi0EEESX_SX_EEEEENS5_IJNS4_10UnderscoreES10_S10_EEEEENS4_13SM90_TMA_LOADENS4_14ComposedLayoutINS4_7SwizzleILi3ELi4ELi3EEENS4_18smem_ptr_flag_bitsILi8EEENSW_INS5_IJNSA_ILi8EEESE_EEENS5_IJSE_SB_EEEEEEEvNS4_8identityES13_S1D_vS1E_EENS_8epilogue10collective18CollectiveEpilogueINS1G_23Sm100TmaWarpSpecializedILi1ELi1ELi16ELb0ELb0EEEJSH_NS5_IJNSW_ISE_SB_EENSW_ISF_SB_EEEEESI_SJ_SI_SJ_NS1G_6fusion15FusionCallbacksIS1K_NS1O_17LinearCombinationISI_fSI_fLNS_15FloatRoundStyleE2EEESH_S1N_JEEENS4_5SM1004TMEM4LOAD26SM100_TMEM_LOAD_32dp32b16xES13_NS14_INS15_ILi0ELi4ELi3EEES18_NSW_INS5_IJS19_SF_EEENS5_IJSF_SB_EEEEEEENS4_39AutoVectorizingCopyWithAssumedAlignmentILi128EEENS4_14SM90_TMA_STOREES22_S24_S24_EEEvvEEEEvNT_6ParamsE,"",@"SHT_CUDA_INFO"
	.sectionflags	@""
	.align	4


	//----- nvinfo : EIATTR_CUDA_API_VERSION
	.align		4
        /*0000*/ 	.byte	0x04, 0x37
        /*0002*/ 	.short	(.L_28 - .L_27)
.L_27:
        /*0004*/ 	.word	0x00000082


	//----- nvinfo : EIATTR_KPARAM_INFO
	.align		4
.L_28:
        /*0008*/ 	.byte	0x04, 0x17
        /*000a*/ 	.short	(.L_30 - .L_29)
.L_29:
        /*000c*/ 	.word	0x00000000
        /*0010*/ 	.short	0x0000
        /*0012*/ 	.short	0x0000
        /*0014*/ 	.byte	0x00, 0xf0, 0x01, 0x20


	//----- nvinfo : EIATTR_AT_ENTRY_FRAGMENTS
	.align		4
.L_30:
        /*0018*/ 	.byte	0x04, 0x4f
        /*001a*/ 	.short	(.L_32 - .L_31)


	//   ....[0]....
.L_31:
        /*001c*/ 	.word	0x00000006


	//----- nvinfo : EIATTR_RESERVED_SMEM_USED
	.align		4
.L_32:
        /*0020*/ 	.byte	0x01, 0x41
	.zero		2


	//----- nvinfo : EIATTR_SPARSE_MMA_MASK
	.align		4
        /*0024*/ 	.byte	0x03, 0x50
        /*0026*/ 	.short	0x0000


	//----- nvinfo : EIATTR_TCGEN05_1CTA_USED
	.align		4
        /*0028*/ 	.byte	0x01, 0x51
	.zero		2


	//----- nvinfo : EIATTR_MAXREG_COUNT
	.align		4
        /*002c*/ 	.byte	0x03, 0x1b
        /*002e*/ 	.short	0x00ff


	//----- nvinfo : EIATTR_NUM_BARRIERS
	.align		4
        /*0030*/ 	.byte	0x02, 0x4c
        /*0032*/ 	.byte	0x07
	.zero		1


	//----- nvinfo : EIATTR_EXTERNS
	.align		4
        /*0034*/ 	.byte	0x04, 0x0f
        /*0036*/ 	.short	(.L_34 - .L_33)


	//   ....[0]....
	.align		4
.L_33:
        /*0038*/ 	.word	index@(__assertfail)


	//----- nvinfo : EIATTR_MERCURY_ISA_VERSION
	.align		4
.L_34:
        /*003c*/ 	.byte	0x03, 0x5f
        /*003e*/ 	.short	0x0101


	//----- nvinfo : EIATTR_INT_WARP_WIDE_INSTR_OFFSETS
	.align		4
        /*0040*/ 	.byte	0x04, 0x31
        /*0042*/ 	.short	(.L_36 - .L_35)


	//   ....[0]....
.L_35:
        /*0044*/ 	.word	0x00001f10


	//   ....[1]....
        /*0048*/ 	.word	0x00003c30


	//   ....[2]....
        /*004c*/ 	.word	0x00003c60


	//   ....[3]....
        /*0050*/ 	.word	0x00003cb0


	//   ....[4]....
        /*0054*/ 	.word	0x000046b0


	//   ....[5]....
        /*0058*/ 	.word	0x000047a0


	//----- nvinfo : EIATTR_COOP_GROUP_MASK_REGIDS
	.align		4
.L_36:
        /*005c*/ 	.byte	0x04, 0x29
        /*005e*/ 	.short	(.L_38 - .L_37)


	//   ....[0]....
.L_37:
        /*0060*/ 	.word	0xffffffff


	//   ....[1]....
        /*0064*/ 	.word	0xffffffff


	//   ....[2]....
        /*0068*/ 	.word	0xffffffff


	//   ....[3]....
        /*006c*/ 	.word	0xffffffff


	//   ....[4]....
        /*0070*/ 	.word	0xffffffff


	//   ....[5]....
        /*0074*/ 	.word	0xffffffff


	//   ....[6]....
        /*0078*/ 	.word	0xffffffff


	//   ....[7]....
        /*007c*/ 	.word	0xffffffff


	//   ....[8]....
        /*0080*/ 	.word	0xffffffff


	//   ....[9]....
        /*0084*/ 	.word	0xffffffff


	//   ....[10]....
        /*0088*/ 	.word	0xffffffff


	//   ....[11]....
        /*008c*/ 	.word	0xffffffff


	//   ....[12]....
        /*0090*/ 	.word	0xffffffff


	//----- nvinfo : EIATTR_COOP_GROUP_INSTR_OFFSETS
	.align		4
.L_38:
        /*0094*/ 	.byte	0x04, 0x28
        /*0096*/ 	.short	(.L_40 - .L_39)


	//   ....[0]....
.L_39:
        /*0098*/ 	.word	0x00000090


	//   ....[1]....
        /*009c*/ 	.word	0x000004c0


	//   ....[2]....
        /*00a0*/ 	.word	0x00000670


	//   ....[3]....
        /*00a4*/ 	.word	0x000007b0


	//   ....[4]....
        /*00a8*/ 	.word	0x000008b0


	//   ....[5]....
        /*00ac*/ 	.word	0x00000a20


	//   ....[6]....
        /*00b0*/ 	.word	0x00000bc0


	//   ....[7]....
        /*00b4*/ 	.word	0x00001df0


	//   ....[8]....
        /*00b8*/ 	.word	0x00002cf0


	//   ....[9]....
        /*00bc*/ 	.word	0x00002f00


	//   ....[10]....
        /*00c0*/ 	.word	0x00002f30


	//   ....[11]....
        /*00c4*/ 	.word	0x00003b20


	//   ....[12]....
        /*00c8*/ 	.word	0x00003d50


	//----- nvinfo : EIATTR_VRC_CTA_INIT_COUNT
	.align		4
.L_40:
        /*00cc*/ 	.byte	0x02, 0x4a
        /*00ce*/ 	.byte	0x80
	.zero		1


	//----- nvinfo : EIATTR_SYSCALL_OFFSETS
	.align		4
        /*00d0*/ 	.byte	0x04, 0x46
        /*00d2*/ 	.short	(.L_42 - .L_41)


	//   ....[0]....
.L_41:
        /*00d4*/ 	.word	0x000056b0


	//----- nvinfo : EIATTR_MBARRIER_INSTR_OFFSETS
	.align		4
.L_42:
        /*00d8*/ 	.byte	0x04, 0x39
        /*00da*/ 	.short	(.L_44 - .L_43)


	//   ....[0]....
.L_43:
        /*00dc*/ 	.word	0x000005a0
        /*00e0*/ 	.word	0x000000ff
        /*00e4*/ 	.word	0x00000000
        /*00e8*/ 	.short	0x0100
        /*00ea*/ 	.byte	0x05
	.zero		1


	//   ....[1]....
        /*00ec*/ 	.word	0x000005b0
        /*00f0*/ 	.word	0x000000ff
        /*00f4*/ 	.word	0x00000030
        /*00f8*/ 	.short	0x0100
        /*00fa*/ 	.byte	0x05
	.zero		1


	//   ....[2]....
        /*00fc*/ 	.word	0x000005c0
        /*0100*/ 	.word	0x000000ff
        /*0104*/ 	.word	0x00000008
        /*0108*/ 	.short	0x0100
        /*010a*/ 	.byte	0x05
	.zero		1


	//   ....[3]....
        /*010c*/ 	.word	0x000005d0
        /*0110*/ 	.word	0x000000ff
        /*0114*/ 	.word	0x00000038
        /*0118*/ 	.short	0x0100
        /*011a*/ 	.byte	0x05
	.zero		1


	//   ....[4]....
        /*011c*/ 	.word	0x000005e0
        /*0120*/ 	.word	0x000000ff
        /*0124*/ 	.word	0x00000010
        /*0128*/ 	.short	0x0100
        /*012a*/ 	.byte	0x05
	.zero		1


	//   ....[5]....
        /*012c*/ 	.word	0x000005f0
        /*0130*/ 	.word	0x000000ff
        /*0134*/ 	.word	0x00000040
        /*0138*/ 	.short	0x0100
        /*013a*/ 	.byte	0x05
	.zero		1


	//   ....[6]....
        /*013c*/ 	.word	0x00000600
        /*0140*/ 	.word	0x000000ff
        /*0144*/ 	.word	0x00000018
        /*0148*/ 	.short	0x0100
        /*014a*/ 	.byte	0x05
	.zero		1


	//   ....[7]....
        /*014c*/ 	.word	0x00000610
        /*0150*/ 	.word	0x000000ff
        /*0154*/ 	.word	0x00000048
        /*0158*/ 	.short	0x0100
        /*015a*/ 	.byte	0x05
	.zero		1


	//   ....[8]....
        /*015c*/ 	.word	0x00000620
        /*0160*/ 	.word	0x000000ff
        /*0164*/ 	.word	0x00000020
        /*0168*/ 	.short	0x0100
        /*016a*/ 	.byte	0x05
	.zero		1


	//   ....[9]....
        /*016c*/ 	.word	0x00000630
        /*0170*/ 	.word	0x000000ff
        /*0174*/ 	.word	0x00000050
        /*0178*/ 	.short	0x0100
        /*017a*/ 	.byte	0x05
	.zero		1


	//   ....[10]....
        /*017c*/ 	.word	0x00000640
        /*0180*/ 	.word	0x000000ff
        /*0184*/ 	.word	0x00000028
        /*0188*/ 	.short	0x0100
        /*018a*/ 	.byte	0x05
	.zero		1


	//   ....[11]....
        /*018c*/ 	.word	0x00000650
        /*0190*/ 	.word	0x000000ff
        /*0194*/ 	.word	0x00000058
        /*0198*/ 	.short	0x0100
        /*019a*/ 	.byte	0x05
	.zero		1


	//   ....[12]....
        /*019c*/ 	.word	0x00000780
        /*01a0*/ 	.word	0x000000ff
        /*01a4*/ 	.word	0x00000060
        /*01a8*/ 	.short	0x0100
        /*01aa*/ 	.byte	0x06
	.zero		1


	//   ....[13]....
        /*01ac*/ 	.word	0x00000790
        /*01b0*/ 	.word	0x000000ff
        /*01b4*/ 	.word	0x00000068
        /*01b8*/ 	.short	0x0100
        /*01ba*/ 	.byte	0x06
	.zero		1


	//   ....[14]....
        /*01bc*/ 	.word	0x00000880
        /*01c0*/ 	.word	0x000000ff
        /*01c4*/ 	.word	0x00000070
        /*01c8*/ 	.short	0x0100
        /*01ca*/ 	.byte	0x05
	.zero		1


	//   ....[15]....
        /*01cc*/ 	.word	0x00000890
        /*01d0*/ 	.word	0x000000ff
        /*01d4*/ 	.word	0x00000078
        /*01d8*/ 	.short	0x0100
        /*01da*/ 	.byte	0x05
	.zero		1


	//   ....[16]....
        /*01dc*/ 	.word	0x000009d0
        /*01e0*/ 	.word	0x000000ff
        /*01e4*/ 	.word	0x00000080
        /*01e8*/ 	.short	0x0100
        /*01ea*/ 	.byte	0x05
	.zero		1


	//   ....[17]....
        /*01ec*/ 	.word	0x000009e0
        /*01f0*/ 	.word	0x000000ff
        /*01f4*/ 	.word	0x00000090
        /*01f8*/ 	.short	0x0100
        /*01fa*/ 	.byte	0x05
	.zero		1


	//   ....[18]....
        /*01fc*/ 	.word	0x000009f0
        /*0200*/ 	.word	0x000000ff
        /*0204*/ 	.word	0x00000088
        /*0208*/ 	.short	0x0100
        /*020a*/ 	.byte	0x05
	.zero		1


	//   ....[19]....
        /*020c*/ 	.word	0x00000a00
        /*0210*/ 	.word	0x000000ff
        /*0214*/ 	.word	0x00000098
        /*0218*/ 	.short	0x0100
        /*021a*/ 	.byte	0x05
	.zero		1


	//   ....[20]....
        /*021c*/ 	.word	0x00000b30
        /*0220*/ 	.word	0x000000ff
        /*0224*/ 	.word	0x000000a0
        /*0228*/ 	.short	0x0100
        /*022a*/ 	.byte	0x06
	.zero		1


	//   ....[21]....
        /*022c*/ 	.word	0x00000b40
        /*0230*/ 	.word	0x000000ff
        /*0234*/ 	.word	0x000000c0
        /*0238*/ 	.short	0x0100
        /*023a*/ 	.byte	0x06
	.zero		1


	//   ....[22]....
        /*023c*/ 	.word	0x00000b50
        /*0240*/ 	.word	0x000000ff
        /*0244*/ 	.word	0x000000a8
        /*0248*/ 	.short	0x0100
        /*024a*/ 	.byte	0x06
	.zero		1


	//   ....[23]....
        /*024c*/ 	.word	0x00000b60
        /*0250*/ 	.word	0x000000ff
        /*0254*/ 	.word	0x000000c8
        /*0258*/ 	.short	0x0100
        /*025a*/ 	.byte	0x06
	.zero		1


	//   ....[24]....
        /*025c*/ 	.word	0x00000b70
        /*0260*/ 	.word	0x000000ff
        /*0264*/ 	.word	0x000000b0
        /*0268*/ 	.short	0x0100
        /*026a*/ 	.byte	0x06
	.zero		1


	//   ....[25]....
        /*026c*/ 	.word	0x00000b80
        /*0270*/ 	.word	0x000000ff
        /*0274*/ 	.word	0x000000d0
        /*0278*/ 	.short	0x0100
        /*027a*/ 	.byte	0x06
	.zero		1


	//   ....[26]....
        /*027c*/ 	.word	0x00000b90
        /*0280*/ 	.word	0x000000ff
        /*0284*/ 	.word	0x000000b8
        /*0288*/ 	.short	0x0100
        /*028a*/ 	.byte	0x06
	.zero		1


	//   ....[27]....
        /*028c*/ 	.word	0x00000ba0
        /*0290*/ 	.word	0x000000ff
        /*0294*/ 	.word	0x000000d8
        /*0298*/ 	.short	0x0100
        /*029a*/ 	.byte	0x06
	.zero		1


	//   ....[28]....
        /*029c*/ 	.word	0x00000c90
        /*02a0*/ 	.word	0x000000ff
        /*02a4*/ 	.word	0x000000e0
        /*02a8*/ 	.short	0x0100
        /*02aa*/ 	.byte	0x05
	.zero		1


	//   ....[29]....
        /*02ac*/ 	.word	0x00000ca0
        /*02b0*/ 	.word	0x000000ff
        /*02b4*/ 	.word	0x000000f0
        /*02b8*/ 	.short	0x0100
        /*02ba*/ 	.byte	0x05
	.zero		1


	//   ....[30]....
        /*02bc*/ 	.word	0x00000cb0
        /*02c0*/ 	.word	0x000000ff
        /*02c4*/ 	.word	0x000000e8
        /*02c8*/ 	.short	0x0100
        /*02ca*/ 	.byte	0x05
	.zero		1


	//   ....[31]....
        /*02cc*/ 	.word	0x00000cc0
        /*02d0*/ 	.word	0x000000ff
        /*02d4*/ 	.word	0x000000f8
        /*02d8*/ 	.short	0x0100
        /*02da*/ 	.byte	0x05
	.zero		1


	//   ....[32]....
        /*02dc*/ 	.word	0x00001590
        /*02e0*/ 	.word	0x00000002
        /*02e4*/ 	.word	0x000000f0
        /*02e8*/ 	.short	0x010a
        /*02ea*/ 	.byte	0xff
	.zero		1


	//   ....[33]....
        /*02ec*/ 	.word	0x000015c0
        /*02f0*/ 	.word	0x00000002
        /*02f4*/ 	.word	0x000000e0
        /*02f8*/ 	.short	0x0101
        /*02fa*/ 	.byte	0xff
	.zero		1


	//   ....[34]....
        /*02fc*/ 	.word	0x00001690
        /*0300*/ 	.word	0x000000ff
        /*0304*/ 	.word	0x00000030
        /*0308*/ 	.short	0x010a
        /*030a*/ 	.byte	0x08
	.zero		1


	//   ....[35]....
        /*030c*/ 	.word	0x00001730
        /*0310*/ 	.word	0x000000ff
        /*0314*/ 	.word	0x00000030
        /*0318*/ 	.short	0x010a
        /*031a*/ 	.byte	0x21
	.zero		1


	//   ....[36]....
        /*031c*/ 	.word	0x00001880
        /*0320*/ 	.word	0x000000ff
        /*0324*/ 	.word	0x00000030
        /*0328*/ 	.short	0x010a
        /*032a*/ 	.byte	0x08
	.zero		1


	//   ....[37]....
        /*032c*/ 	.word	0x00001a50
        /*0330*/ 	.word	0x000000ff
        /*0334*/ 	.word	0x00000078
        /*0338*/ 	.short	0x0101
        /*033a*/ 	.byte	0x04
	.zero		1


	//   ....[38]....
        /*033c*/ 	.word	0x00001a70
        /*0340*/ 	.word	0x000000ff
        /*0344*/ 	.word	0x00000030
        /*0348*/ 	.short	0x010a
        /*034a*/ 	.byte	0x08
	.zero		1


	//   ....[39]....
        /*034c*/ 	.word	0x00001af0
        /*0350*/ 	.word	0x000000ff
        /*0354*/ 	.word	0x00000030
        /*0358*/ 	.short	0x010a
        /*035a*/ 	.byte	0x21
	.zero		1


	//   ....[40]....
        /*035c*/ 	.word	0x00001c40
        /*0360*/ 	.word	0x000000ff
        /*0364*/ 	.word	0x00000030
        /*0368*/ 	.short	0x010a
        /*036a*/ 	.byte	0x08
	.zero		1


	//   ....[41]....
        /*036c*/ 	.word	0x00001e20
        /*0370*/ 	.word	0x00000002
        /*0374*/ 	.word	0x00000080
        /*0378*/ 	.short	0x010a
        /*037a*/ 	.byte	0xff
	.zero		1


	//   ....[42]....
        /*037c*/ 	.word	0x00001ee0
        /*0380*/ 	.word	0x00000002
        /*0384*/ 	.word	0x00000000
        /*0388*/ 	.short	0x0101
        /*038a*/ 	.byte	0xff
	.zero		1


	//   ....[43]....
        /*038c*/ 	.word	0x00002440
        /*0390*/ 	.word	0x000000ff
        /*0394*/ 	.word	0x00000000
        /*0398*/ 	.short	0x010a
        /*039a*/ 	.byte	0x05
	.zero		1


	//   ....[44]....
        /*039c*/ 	.word	0x000024d0
        /*03a0*/ 	.word	0x000000ff
        /*03a4*/ 	.word	0x00000000
        /*03a8*/ 	.short	0x010a
        /*03aa*/ 	.byte	0x05
	.zero		1


	//   ....[45]....
        /*03ac*/ 	.word	0x00002560
        /*03b0*/ 	.word	0x000000ff
        /*03b4*/ 	.word	0x00000000
        /*03b8*/ 	.short	0x010a
        /*03ba*/ 	.byte	0x05
	.zero		1


	//   ....[46]....
        /*03bc*/ 	.word	0x000025f0
        /*03c0*/ 	.word	0x000000ff
        /*03c4*/ 	.word	0x00000000
        /*03c8*/ 	.short	0x010a
        /*03ca*/ 	.byte	0x05
	.zero		1


	//   ....[47]....
        /*03cc*/ 	.word	0x00002680
        /*03d0*/ 	.word	0x000000ff
        /*03d4*/ 	.word	0x00000000
        /*03d8*/ 	.short	0x010a
        /*03da*/ 	.byte	0x05
	.zero		1


	//   ....[48]....
        /*03dc*/ 	.word	0x00002720
        /*03e0*/ 	.word	0x00000000
        /*03e4*/ 	.word	0x00000000
        /*03e8*/ 	.short	0x010a
        /*03ea*/ 	.byte	0xff
	.zero		1


	//   ....[49]....
        /*03ec*/ 	.word	0x00002840
        /*03f0*/ 	.word	0x00000000
        /*03f4*/ 	.word	0x000000e0
        /*03f8*/ 	.short	0x010a
        /*03fa*/ 	.byte	0xff
	.zero		1


	//   ....[50]....
        /*03fc*/ 	.word	0x000028b0
        /*0400*/ 	.word	0x00000000
        /*0404*/ 	.word	0x00000000
        /*0408*/ 	.short	0x0101
        /*040a*/ 	.byte	0xff
	.zero		1


	//   ....[51]....
        /*040c*/ 	.word	0x000028d0
        /*0410*/ 	.word	0x000000ff
        /*0414*/ 	.word	0x00000090
        /*0418*/ 	.short	0x010a
        /*041a*/ 	.byte	0x05
	.zero		1


	//   ....[52]....
        /*041c*/ 	.word	0x000029f0
        /*0420*/ 	.word	0x00000000
        /*0424*/ 	.word	0x00000080
        /*0428*/ 	.short	0x010a
        /*042a*/ 	.byte	0xff
	.zero		1


	//   ....[53]....
        /*042c*/ 	.word	0x00002af0
        /*0430*/ 	.word	0x00000000
        /*0434*/ 	.word	0x00000000
        /*0438*/ 	.short	0x0101
        /*043a*/ 	.byte	0xff
	.zero		1


	//   ....[54]....
        /*043c*/ 	.word	0x00002b80
        /*0440*/ 	.word	0x000000ff
        /*0444*/ 	.word	0x00000090
        /*0448*/ 	.short	0x0106
        /*044a*/ 	.byte	0x05
	.zero		1


	//   ....[55]....
        /*044c*/ 	.word	0x00002ba0
        /*0450*/ 	.word	0x000000ff
        /*0454*/ 	.word	0x00000090
        /*0458*/ 	.short	0x010a
        /*045a*/ 	.byte	0x05
	.zero		1


	//   ....[56]....
        /*045c*/ 	.word	0x00002c30
        /*0460*/ 	.word	0x000000ff
        /*0464*/ 	.word	0x00000090
        /*0468*/ 	.short	0x0106
        /*046a*/ 	.byte	0x04
	.zero		1


	//   ....[57]....
        /*046c*/ 	.word	0x00002c70
        /*0470*/ 	.word	0x00000000
        /*0474*/ 	.word	0x00000090
        /*0478*/ 	.short	0x010a
        /*047a*/ 	.byte	0xff
	.zero		1


	//   ....[58]....
        /*047c*/ 	.word	0x00003230
        /*0480*/ 	.word	0x00000000
        /*0484*/ 	.word	0x00000080
        /*0488*/ 	.short	0x010a
        /*048a*/ 	.byte	0xff
	.zero		1


	//   ....[59]....
        /*048c*/ 	.word	0x00003330
        /*0490*/ 	.word	0x00000003
        /*0494*/ 	.word	0x00000000
        /*0498*/ 	.short	0x0101
        /*049a*/ 	.byte	0xff
	.zero		1


	//   ....[60]....
        /*049c*/ 	.word	0x00003340
        /*04a0*/ 	.word	0x000000ff
        /*04a4*/ 	.word	0x00000000
        /*04a8*/ 	.short	0x010a
        /*04aa*/ 	.byte	0x07
	.zero		1


	//   ....[61]....
        /*04ac*/ 	.word	0x00003370
        /*04b0*/ 	.word	0x000000ff
        /*04b4*/ 	.word	0x000000c0
        /*04b8*/ 	.short	0x010a
        /*04ba*/ 	.byte	0x06
	.zero		1


	//   ....[62]....
        /*04bc*/ 	.word	0x00003440
        /*04c0*/ 	.word	0x000000ff
        /*04c4*/ 	.word	0x00000000
        /*04c8*/ 	.short	0x010a
        /*04ca*/ 	.byte	0x0b
	.zero		1


	//   ....[63]....
        /*04cc*/ 	.word	0x00003570
        /*04d0*/ 	.word	0x000000ff
        /*04d4*/ 	.word	0x00000000
        /*04d8*/ 	.short	0x010a
        /*04da*/ 	.byte	0x22
	.zero		1


	//   ....[64]....
        /*04dc*/ 	.word	0x00003950
        /*04e0*/ 	.word	0x000000ff
        /*04e4*/ 	.word	0x00000000
        /*04e8*/ 	.short	0x010a
        /*04ea*/ 	.byte	0x06
	.zero		1


	//   ....[65]....
        /*04ec*/ 	.word	0x000039e0
        /*04f0*/ 	.word	0x000000ff
        /*04f4*/ 	.word	0x00000000
        /*04f8*/ 	.short	0x010a
        /*04fa*/ 	.byte	0x06
	.zero		1


	//   ....[66]....
        /*04fc*/ 	.word	0x00003a70
        /*0500*/ 	.word	0x000000ff
        /*0504*/ 	.word	0x00000000
        /*0508*/ 	.short	0x010a
        /*050a*/ 	.byte	0x06
	.zero		1


	//   ....[67]....
        /*050c*/ 	.word	0x00003b00
        /*0510*/ 	.word	0x000000ff
        /*0514*/ 	.word	0x00000000
        /*0518*/ 	.short	0x010a
        /*051a*/ 	.byte	0x07
	.zero		1


	//   ....[68]....
        /*051c*/ 	.word	0x00003f50
        /*0520*/ 	.word	0x00000000
        /*0524*/ 	.word	0x00000080
        /*0528*/ 	.short	0x010a
        /*052a*/ 	.byte	0xff
	.zero		1


	//   ....[69]....
        /*052c*/ 	.word	0x00004040
        /*0530*/ 	.word	0x00000000
        /*0534*/ 	.word	0x00000000
        /*0538*/ 	.short	0x0101
        /*053a*/ 	.byte	0xff
	.zero		1


	//   ....[70]....
        /*053c*/ 	.word	0x00004360
        /*0540*/ 	.word	0x000000ff
        /*0544*/ 	.word	0x00000078
        /*0548*/ 	.short	0x010a
        /*054a*/ 	.byte	0x06
	.zero		1


	//   ....[71]....
        /*054c*/ 	.word	0x000044e0
        /*0550*/ 	.word	0x000000ff
        /*0554*/ 	.word	0x00000068
        /*0558*/ 	.short	0x010a
        /*055a*/ 	.byte	0x06
	.zero		1


	//   ....[72]....
        /*055c*/ 	.word	0x00004810
        /*0560*/ 	.word	0x000000ff
        /*0564*/ 	.word	0x00000060
        /*0568*/ 	.short	0x010b
        /*056a*/ 	.byte	0x06
	.zero		1


	//   ....[73]....
        /*056c*/ 	.word	0x00004830
        /*0570*/ 	.word	0x000000ff
        /*0574*/ 	.word	0x00000000
        /*0578*/ 	.short	0x0101
        /*057a*/ 	.byte	0x27
	.zero		1


	//   ....[74]....
        /*057c*/ 	.word	0x00004870
        /*0580*/ 	.word	0x00000000
        /*0584*/ 	.word	0x00000068
        /*0588*/ 	.short	0x010a
        /*058a*/ 	.byte	0xff
	.zero		1


	//   ....[75]....
        /*058c*/ 	.word	0x00004ad0
        /*0590*/ 	.word	0x00000000
        /*0594*/ 	.word	0x00000080
        /*0598*/ 	.short	0x010a
        /*059a*/ 	.byte	0xff
	.zero		1


	//   ....[76]....
        /*059c*/ 	.word	0x00004bc0
        /*05a0*/ 	.word	0x00000000
        /*05a4*/ 	.word	0x00000000
        /*05a8*/ 	.short	0x0101
        /*05aa*/ 	.byte	0xff
	.zero		1


	//   ....[77]....
        /*05ac*/ 	.word	0x00005250
        /*05b0*/ 	.word	0x000000ff
        /*05b4*/ 	.word	0x00000060
        /*05b8*/ 	.short	0x010a
        /*05ba*/ 	.byte	0x2e
	.zero		1


	//   ....[78]....
        /*05bc*/ 	.word	0x00005280
        /*05c0*/ 	.word	0x000000ff
        /*05c4*/ 	.word	0x000000a0
        /*05c8*/ 	.short	0x010a
        /*05ca*/ 	.byte	0x32
	.zero		1


	//   ....[79]....
        /*05cc*/ 	.word	0x000053b0
        /*05d0*/ 	.word	0x000000ff
        /*05d4*/ 	.word	0x00000060
        /*05d8*/ 	.short	0x010a
        /*05da*/ 	.byte	0x2e
	.zero		1


	//   ....[80]....
        /*05dc*/ 	.word	0x00005540
        /*05e0*/ 	.word	0x000000ff
        /*05e4*/ 	.word	0x00000000
        /*05e8*/ 	.short	0x0101
        /*05ea*/ 	.byte	0x04
	.zero		1


	//   ....[81]....
        /*05ec*/ 	.word	0x00005590
        /*05f0*/ 	.word	0x000000ff
        /*05f4*/ 	.word	0x000000a0
        /*05f8*/ 	.short	0x010a
        /*05fa*/ 	.byte	0x32
	.zero		1


	//   ....[82]....
        /*05fc*/ 	.word	0x000057d0
        /*0600*/ 	.word	0x000000ff
        /*0604*/ 	.word	0x00000000
        /*0608*/ 	.short	0x0101
        /*060a*/ 	.byte	0x05
	.zero		1


	//   ....[83]....
        /*060c*/ 	.word	0x00005db0
        /*0610*/ 	.word	0x00000002
        /*0614*/ 	.word	0x000000f0
        /*0618*/ 	.short	0x010a
        /*061a*/ 	.byte	0xff
	.zero		1


	//   ....[84]....
        /*061c*/ 	.word	0x00005e10
        /*0620*/ 	.word	0x00000002
        /*0624*/ 	.word	0x00000030
        /*0628*/ 	.short	0x010a
        /*062a*/ 	.byte	0xff
	.zero		1


	//   ....[85]....
        /*062c*/ 	.word	0x00005e70
        /*0630*/ 	.word	0x00000002
        /*0634*/ 	.word	0x00000030
        /*0638*/ 	.short	0x010a
        /*063a*/ 	.byte	0xff
	.zero		1


	//   ....[86]....
        /*063c*/ 	.word	0x00005ec0
        /*0640*/ 	.word	0x00000002
        /*0644*/ 	.word	0x00000080
        /*0648*/ 	.short	0x010a
        /*064a*/ 	.byte	0xff
	.zero		1


	//   ....[87]....
        /*064c*/ 	.word	0x00005f20
        /*0650*/ 	.word	0x00000000
        /*0654*/ 	.word	0x00000000
        /*0658*/ 	.short	0x010a
        /*065a*/ 	.byte	0xff
	.zero		1


	//   ....[88]....
        /*065c*/ 	.word	0x00005f80
        /*0660*/ 	.word	0x00000000
        /*0664*/ 	.word	0x00000000
        /*0668*/ 	.short	0x010a
        /*066a*/ 	.byte	0xff
	.zero		1


	//   ....[89]....
        /*066c*/ 	.word	0x00005fe0
        /*0670*/ 	.word	0x00000000
        /*0674*/ 	.word	0x00000000
        /*0678*/ 	.short	0x010a
        /*067a*/ 	.byte	0xff
	.zero		1


	//   ....[90]....
        /*067c*/ 	.word	0x00006040
        /*0680*/ 	.word	0x00000000
        /*0684*/ 	.word	0x00000000
        /*0688*/ 	.short	0x010a
        /*068a*/ 	.byte	0xff
	.zero		1


	//   ....[91]....
        /*068c*/ 	.word	0x000060a0
        /*0690*/ 	.word	0x00000000
        /*0694*/ 	.word	0x00000000
        /*0698*/ 	.short	0x010a
        /*069a*/ 	.byte	0xff
	.zero		1


	//   ....[92]....
        /*069c*/ 	.word	0x000060f0
        /*06a0*/ 	.word	0x00000000
        /*06a4*/ 	.word	0x000000e0
        /*06a8*/ 	.short	0x010a
        /*06aa*/ 	.byte	0xff
	.zero		1


	//   ....[93]....
        /*06ac*/ 	.word	0x00006150
        /*06b0*/ 	.word	0x00000000
        /*06b4*/ 	.word	0x00000090
        /*06b8*/ 	.short	0x010a
        /*06ba*/ 	.byte	0xff
	.zero		1


	//   ....[94]....
        /*06bc*/ 	.word	0x000061a0
        /*06c0*/ 	.word	0x00000000
        /*06c4*/ 	.word	0x00000080
        /*06c8*/ 	.short	0x010a
        /*06ca*/ 	.byte	0xff
	.zero		1


	//   ....[95]....
        /*06cc*/ 	.word	0x00006200
        /*06d0*/ 	.word	0x00000000
        /*06d4*/ 	.word	0x00000090
        /*06d8*/ 	.short	0x010a
        /*06da*/ 	.byte	0xff
	.zero		1


	//   ....[96]....
        /*06dc*/ 	.word	0x00006250
        /*06e0*/ 	.word	0x00000000
        /*06e4*/ 	.word	0x00000080
        /*06e8*/ 	.short	0x010a
        /*06ea*/ 	.byte	0xff
	.zero		1


	//   ....[97]....
        /*06ec*/ 	.word	0x000062b0
        /*06f0*/ 	.word	0x00000002
        /*06f4*/ 	.word	0x000000c0
        /*06f8*/ 	.short	0x010a
        /*06fa*/ 	.byte	0xff
	.zero		1


	//   ....[98]....
        /*06fc*/ 	.word	0x00006310
        /*0700*/ 	.word	0x00000000
        /*0704*/ 	.word	0x00000000
        /*0708*/ 	.short	0x010a
        /*070a*/ 	.byte	0xff
	.zero		1


	//   ....[99]....
        /*070c*/ 	.word	0x00006370
        /*0710*/ 	.word	0x00000000
        /*0714*/ 	.word	0x00000000
        /*0718*/ 	.short	0x010a
        /*071a*/ 	.byte	0xff
	.zero		1


	//   ....[100]....
        /*071c*/ 	.word	0x000063d0
        /*0720*/ 	.word	0x00000000
        /*0724*/ 	.word	0x00000000
        /*0728*/ 	.short	0x010a
        /*072a*/ 	.byte	0xff
	.zero		1


	//   ....[101]....
        /*072c*/ 	.word	0x00006430
        /*0730*/ 	.word	0x00000000
        /*0734*/ 	.word	0x00000000
        /*0738*/ 	.short	0x010a
        /*073a*/ 	.byte	0xff
	.zero		1


	//   ....[102]....
        /*073c*/ 	.word	0x00006490
        /*0740*/ 	.word	0x00000000
        /*0744*/ 	.word	0x00000000
        /*0748*/ 	.short	0x010a
        /*074a*/ 	.byte	0xff
	.zero		1


	//   ....[103]....
        /*074c*/ 	.word	0x000064e0
        /*0750*/ 	.word	0x00000000
        /*0754*/ 	.word	0x00000080
        /*0758*/ 	.short	0x010a
        /*075a*/ 	.byte	0xff
	.zero		1


	//   ....[104]....
        /*075c*/ 	.word	0x00006540
        /*0760*/ 	.word	0x00000000
        /*0764*/ 	.word	0x00000078
        /*0768*/ 	.short	0x010a
        /*076a*/ 	.byte	0xff
	.zero		1


	//   ....[105]....
        /*076c*/ 	.word	0x000065a0
        /*0770*/ 	.word	0x00000000
        /*0774*/ 	.word	0x00000068
        /*0778*/ 	.short	0x010a
        /*077a*/ 	.byte	0xff
	.zero		1


	//   ....[106]....
        /*077c*/ 	.word	0x000065f0
        /*0780*/ 	.word	0x00000000
        /*0784*/ 	.word	0x00000080
        /*0788*/ 	.short	0x010a
        /*078a*/ 	.byte	0xff
	.zero		1


	//   ....[107]....
        /*078c*/ 	.word	0x00006650
        /*0790*/ 	.word	0x00000000
        /*0794*/ 	.word	0x00000060
        /*0798*/ 	.short	0x010a
        /*079a*/ 	.byte	0xff
	.zero		1


	//   ....[108]....
        /*079c*/ 	.word	0x000066b0
        /*07a0*/ 	.word	0x00000000
        /*07a4*/ 	.word	0x000000a0
        /*07a8*/ 	.short	0x010a
        /*07aa*/ 	.byte	0xff
	.zero		1


	//----- nvinfo : EIATTR_NUM_MBARRIERS
	.align		4
.L_44:
        /*07ac*/ 	.byte	0x03, 0x38
        /*07ae*/ 	.short	0x0020


	//----- nvinfo : EIATTR_EXIT_INSTR_OFFSETS
	.align		4
        /*07b0*/ 	.byte	0x04, 0x1c
        /*07b2*/ 	.short	(.L_46 - .L_45)


	//   ....[0]....
.L_45:
        /*07b4*/ 	.word	0x00002750


	//   ....[1]....
        /*07b8*/ 	.word	0x00002c40


	//   ....[2]....
        /*07bc*/ 	.word	0x00002ca0


	//   ....[3]....
        /*07c0*/ 	.word	0x00003d60


	//   ....[4]....
        /*07c4*/ 	.word	0x000048a0


	//   ....[5]....
        /*07c8*/ 	.word	0x000048e0


	//   ....[6]....
        /*07cc*/ 	.word	0x00005da0


	//----- nvinfo : EIATTR_MAX_THREADS
	.align		4
.L_46:
        /*07d0*/ 	.byte	0x04, 0x05
        /*07d2*/ 	.short	(.L_48 - .L_47)
.L_47:
        /*07d4*/ 	.word	0x00000100
        /*07d8*/ 	.word	0x00000001
        /*07dc*/ 	.word	0x00000001


	//----- nvinfo : EIATTR_CRS_STACK_SIZE
	.align		4
.L_48:
        /*07e0*/ 	.byte	0x04, 0x1e
        /*07e2*/ 	.short	(.L_50 - .L_49)
.L_49:
        /*07e4*/ 	.word	0x00000000


	//----- nvinfo : EIATTR_CBANK_PARAM_SIZE
	.align		4
.L_50:
        /*07e8*/ 	.byte	0x03, 0x19
        /*07ea*/ 	.short	0x0800


	//----- nvinfo : EIATTR_PARAM_CBANK
	.align		4
        /*07ec*/ 	.byte	0x04, 0x0a
        /*07ee*/ 	.short	(.L_52 - .L_51)
	.align		4
.L_51:
        /*07f0*/ 	.word	index@(.nv.constant0._ZN7cutlass13device_kernelINS_4gemm6kernel13GemmUniversalIN4cute5tupleIJiiiiEEENS1_10collective13CollectiveMmaINS1_35MainloopSm100TmaUmmaWarpSpecializedILi6ELi2ELi4ENS5_IJNS4_1CILi1EEESB_SB_EEEEENS5_IJNSA_ILi128EEENSA_ILi16EEENSA_ILi256EEEEEENS_12float_e4m3_tENS5_IJlSB_lEEESI_SJ_NS4_8TiledMMAINS4_8MMA_AtomIJNS4_10MMA_TraitsINS4_19SM100_MMA_F8F6F4_SSEJSI_SI_fSE_SF_NS4_17integral_constantINS4_4UMMA5MajorELSQ_0EEESR_NSO_INSP_7ScaleInELSS_0EEEST_EEEEEENS4_6LayoutISC_NS5_IJNSA_ILi0EEESX_SX_EEEEENS5_IJNS4_10UnderscoreES10_S10_EEEEENS4_13SM90_TMA_LOADENS4_14ComposedLayoutINS4_7SwizzleILi3ELi4ELi3EEENS4_18smem_ptr_flag_bitsILi8EEENSW_INS5_IJNSA_ILi8EEESE_EEENS5_IJSE_SB_EEEEEEEvNS4_8identityES13_S1D_vS1E_EENS_8epilogue10collective18CollectiveEpilogueINS1G_23Sm100TmaWarpSpecializedILi1ELi1ELi16ELb0ELb0EEEJSH_NS5_IJNSW_ISE_SB_EENSW_ISF_SB_EEEEESI_SJ_SI_SJ_NS1G_6fusion15FusionCallbacksIS1K_NS1O_17LinearCombinationISI_fSI_fLNS_15FloatRoundStyleE2EEESH_S1N_JEEENS4_5SM1004TMEM4LOAD26SM100_TMEM_LOAD_32dp32b16xES13_NS14_INS15_ILi0ELi4ELi3EEES18_NSW_INS5_IJS19_SF_EEENS5_IJSF_SB_EEEEEEENS4_39AutoVectorizingCopyWithAssumedAlignmentILi128EEENS4_14SM90_TMA_STOREES22_S24_S24_EEEvvEEEEvNT_6ParamsE)
        /*07f4*/ 	.short	0x0380
        /*07f6*/ 	.short	0x0800


	//----- nvinfo : EIATTR_SW_WAR
	.align		4
.L_52:
        /*07f8*/ 	.byte	0x04, 0x36
        /*07fa*/ 	.short	(.L_54 - .L_53)
.L_53:
        /*07fc*/ 	.word	0x00000008
.L_54:


//--------------------- .nv.callgraph             --------------------------
	.section	.nv.callgraph,"",@"SHT_CUDA_CALLGRAPH"
	.align	4
	.sectionentsize	8
	.align		4
        /*0000*/ 	.word	0x00000000
	.align		4
        /*0004*/ 	.word	0xffffffff
	.align		4
        /*0008*/ 	.word	index@(_ZN7cutlass13device_kernelINS_4gemm6kernel13GemmUniversalIN4cute5tupleIJiiiiEEENS1_10collective13CollectiveMmaINS1_35MainloopSm100TmaUmmaWarpSpecializedILi6ELi2ELi4ENS5_IJNS4_1CILi1EEESB_SB_EEEEENS5_IJNSA_ILi128EEENSA_ILi16EEENSA_ILi256EEEEEENS_12float_e4m3_tENS5_IJlSB_lEEESI_SJ_NS4_8TiledMMAINS4_8MMA_AtomIJNS4_10MMA_TraitsINS4_19SM100_MMA_F8F6F4_SSEJSI_SI_fSE_SF_NS4_17integral_constantINS4_4UMMA5MajorELSQ_0EEESR_NSO_INSP_7ScaleInELSS_0EEEST_EEEEEENS4_6LayoutISC_NS5_IJNSA_ILi0EEESX_SX_EEEEENS5_IJNS4_10UnderscoreES10_S10_EEEEENS4_13SM90_TMA_LOADENS4_14ComposedLayoutINS4_7SwizzleILi3ELi4ELi3EEENS4_18smem_ptr_flag_bitsILi8EEENSW_INS5_IJNSA_ILi8EEESE_EEENS5_IJSE_SB_EEEEEEEvNS4_8identityES13_S1D_vS1E_EENS_8epilogue10collective18CollectiveEpilogueINS1G_23Sm100TmaWarpSpecializedILi1ELi1ELi16ELb0ELb0EEEJSH_NS5_IJNSW_ISE_SB_EENSW_ISF_SB_EEEEESI_SJ_SI_SJ_NS1G_6fusion15FusionCallbacksIS1K_NS1O_17LinearCombinationISI_fSI_fLNS_15FloatRoundStyleE2EEESH_S1N_JEEENS4_5SM1004TMEM4LOAD26SM100_TMEM_LOAD_32dp32b16xES13_NS14_INS15_ILi0ELi4ELi3EEES18_NSW_INS5_IJS19_SF_EEENS5_IJSF_SB_EEEEEEENS4_39AutoVectorizingCopyWithAssumedAlignmentILi128EEENS4_14SM90_TMA_STOREES22_S24_S24_EEEvvEEEEvNT_6ParamsE)
	.align		4
        /*000c*/ 	.word	index@(__assertfail)
	.align		4
        /*0010*/ 	.word	0x00000000
	.align		4
        /*0014*/ 	.word	0xfffffffe
	.align		4
        /*0018*/ 	.word	0x00000000
	.align		4
        /*001c*/ 	.word	0xfffffffd
	.align		4
        /*0020*/ 	.word	0x00000000
	.align		4
        /*0024*/ 	.word	0xfffffffc


//--------------------- .nv.constant4             --------------------------
	.section	.nv.constant4,"a",@progbits
	.align	8
	.align		8
.nv.constant4:
        /*0000*/ 	.dword	__assertfail
	.align		8
        /*0008*/ 	.dword	__unnamed_1
	.align		8
        /*0010*/ 	.dword	_ZN40_INTERNAL_adf9c4bb_4_k_cu_6624ed55_264874cuda3std3__45__cpo5beginE
	.align		8
        /*0018*/ 	.dword	_ZN40_INTERNAL_adf9c4bb_4_k_cu_6624ed55_264874cuda3std3__45__cpo3endE
	.align		8
        /*0020*/ 	.dword	_ZN40_INTERNAL_adf9c4bb_4_k_cu_6624ed55_264874cuda3std3__45__cpo6cbeginE
	.align		8
        /*0028*/ 	.dword	_ZN40_INTERNAL_adf9c4bb_4_k_cu_6624ed55_264874cuda3std3__45__cpo4cendE
	.align		8
        /*0030*/ 	.dword	_ZN40_INTERNAL_adf9c4bb_4_k_cu_6624ed55_264874cuda3std3__442_GLOBAL__N__adf9c4bb_4_k_cu_6624ed55_264876ignoreE
	.align		8
        /*0038*/ 	.dword	_ZN40_INTERNAL_adf9c4bb_4_k_cu_6624ed55_264874cuda3std3__419piecewise_constructE
	.align		8
        /*0040*/ 	.dword	_ZN40_INTERNAL_adf9c4bb_4_k_cu_6624ed55_264874cuda3std3__48in_placeE
	.align		8
        /*0048*/ 	.dword	_ZN40_INTERNAL_adf9c4bb_4_k_cu_6624ed55_264874cuda3std6ranges3__45__cpo4swapE
	.align		8
        /*0050*/ 	.dword	_ZN40_INTERNAL_adf9c4bb_4_k_cu_6624ed55_264874cuda3std6ranges3__45__cpo9iter_moveE
	.align		8
        /*0058*/ 	.dword	_ZN40_INTERNAL_adf9c4bb_4_k_cu_6624ed55_264874cute7productE
	.align		8
        /*0060*/ 	.dword	_ZN40_INTERNAL_adf9c4bb_4_k_cu_6624ed55_264874cute1_E
	.align		8
        /*0068*/ 	.dword	$str$25
	.align		8
        /*0070*/ 	.dword	$str$26


//--------------------- .text._ZN7cutlass13device_kernelINS_4gemm6kernel13GemmUniversalIN4cute5tupleIJiiiiEEENS1_10collective13CollectiveMmaINS1_35MainloopSm100TmaUmmaWarpSpecializedILi6ELi2ELi4ENS5_IJNS4_1CILi1EEESB_SB_EEEEENS5_IJNSA_ILi128EEENSA_ILi16EEENSA_ILi256EEEEEENS_12float_e4m3_tENS5_IJlSB_lEEESI_SJ_NS4_8TiledMMAINS4_8MMA_AtomIJNS4_10MMA_TraitsINS4_19SM100_MMA_F8F6F4_SSEJSI_SI_fSE_SF_NS4_17integral_constantINS4_4UMMA5MajorELSQ_0EEESR_NSO_INSP_7ScaleInELSS_0EEEST_EEEEEENS4_6LayoutISC_NS5_IJNSA_ILi0EEESX_SX_EEEEENS5_IJNS4_10UnderscoreES10_S10_EEEEENS4_13SM90_TMA_LOADENS4_14ComposedLayoutINS4_7SwizzleILi3ELi4ELi3EEENS4_18smem_ptr_flag_bitsILi8EEENSW_INS5_IJNSA_ILi8EEESE_EEENS5_IJSE_SB_EEEEEEEvNS4_8identityES13_S1D_vS1E_EENS_8epilogue10collective18CollectiveEpilogueINS1G_23Sm100TmaWarpSpecializedILi1ELi1ELi16ELb0ELb0EEEJSH_NS5_IJNSW_ISE_SB_EENSW_ISF_SB_EEEEESI_SJ_SI_SJ_NS1G_6fusion15FusionCallbacksIS1K_NS1O_17LinearCombinationISI_fSI_fLNS_15FloatRoundStyleE2EEESH_S1N_JEEENS4_5SM1004TMEM4LOAD26SM100_TMEM_LOAD_32dp32b16xES13_NS14_INS15_ILi0ELi4ELi3EEES18_NSW_INS5_IJS19_SF_EEENS5_IJSF_SB_EEEEEEENS4_39AutoVectorizingCopyWithAssumedAlignmentILi128EEENS4_14SM90_TMA_STOREES22_S24_S24_EEEvvEEEEvNT_6ParamsE --------------------------
	.section	.text._ZN7cutlass13device_kernelINS_4gemm6kernel13GemmUniversalIN4cute5tupleIJiiiiEEENS1_10collective13CollectiveMmaINS1_35MainloopSm100TmaUmmaWarpSpecializedILi6ELi2ELi4ENS5_IJNS4_1CILi1EEESB_SB_EEEEENS5_IJNSA_ILi128EEENSA_ILi16EEENSA_ILi256EEEEEENS_12float_e4m3_tENS5_IJlSB_lEEESI_SJ_NS4_8TiledMMAINS4_8MMA_AtomIJNS4_10MMA_TraitsINS4_19SM100_MMA_F8F6F4_SSEJSI_SI_fSE_SF_NS4_17integral_constantINS4_4UMMA5MajorELSQ_0EEESR_NSO_INSP_7ScaleInELSS_0EEEST_EEEEEENS4_6LayoutISC_NS5_IJNSA_ILi0EEESX_SX_EEEEENS5_IJNS4_10UnderscoreES10_S10_EEEEENS4_13SM90_TMA_LOADENS4_14ComposedLayoutINS4_7SwizzleILi3ELi4ELi3EEENS4_18smem_ptr_flag_bitsILi8EEENSW_INS5_IJNSA_ILi8EEESE_EEENS5_IJSE_SB_EEEEEEEvNS4_8identityES13_S1D_vS1E_EENS_8epilogue10collective18CollectiveEpilogueINS1G_23Sm100TmaWarpSpecializedILi1ELi1ELi16ELb0ELb0EEEJSH_NS5_IJNSW_ISE_SB_EENSW_ISF_SB_EEEEESI_SJ_SI_SJ_NS1G_6fusion15FusionCallbacksIS1K_NS1O_17LinearCombinationISI_fSI_fLNS_15FloatRoundStyleE2EEESH_S1N_JEEENS4_5SM1004TMEM4LOAD26SM100_TMEM_LOAD_32dp32b16xES13_NS14_INS15_ILi0ELi4ELi3EEES18_NSW_INS5_IJS19_SF_EEENS5_IJSF_SB_EEEEEEENS4_39AutoVectorizingCopyWithAssumedAlignmentILi128EEENS4_14SM90_TMA_STOREES22_S24_S24_EEEvvEEEEvNT_6ParamsE,"ax",@progbits
	.align	128
.text._ZN7cutlass13device_kernelINS_4gemm6kernel13GemmUniversalIN4cute5tupleIJiiiiEEENS1_10collective13CollectiveMmaINS1_35MainloopSm100TmaUmmaWarpSpecializedILi6ELi2ELi4ENS5_IJNS4_1CILi1EEESB_SB_EEEEENS5_IJNSA_ILi128EEENSA_ILi16EEENSA_ILi256EEEEEENS_12float_e4m3_tENS5_IJlSB_lEEESI_SJ_NS4_8TiledMMAINS4_8MMA_AtomIJNS4_10MMA_TraitsINS4_19SM100_MMA_F8F6F4_SSEJSI_SI_fSE_SF_NS4_17integral_constantINS4_4UMMA5MajorELSQ_0EEESR_NSO_INSP_7ScaleInELSS_0EEEST_EEEEEENS4_6LayoutISC_NS5_IJNSA_ILi0EEESX_SX_EEEEENS5_IJNS4_10UnderscoreES10_S10_EEEEENS4_13SM90_TMA_LOADENS4_14ComposedLayoutINS4_7SwizzleILi3ELi4ELi3EEENS4_18smem_ptr_flag_bitsILi8EEENSW_INS5_IJNSA_ILi8EEESE_EEENS5_IJSE_SB_EEEEEEEvNS4_8identityES13_S1D_vS1E_EENS_8epilogue10collective18CollectiveEpilogueINS1G_23Sm100TmaWarpSpecializedILi1ELi1ELi16ELb0ELb0EEEJSH_NS5_IJNSW_ISE_SB_EENSW_ISF_SB_EEEEESI_SJ_SI_SJ_NS1G_6fusion15FusionCallbacksIS1K_NS1O_17LinearCombinationISI_fSI_fLNS_15FloatRoundStyleE2EEESH_S1N_JEEENS4_5SM1004TMEM4LOAD26SM100_TMEM_LOAD_32dp32b16xES13_NS14_INS15_ILi0ELi4ELi3EEES18_NSW_INS5_IJS19_SF_EEENS5_IJSF_SB_EEEEEEENS4_39AutoVectorizingCopyWithAssumedAlignmentILi128EEENS4_14SM90_TMA_STOREES22_S24_S24_EEEvvEEEEvNT_6ParamsE:
        .type           _ZN7cutlass13device_kernelINS_4gemm6kernel13GemmUniversalIN4cute5tupleIJiiiiEEENS1_10collective13CollectiveMmaINS1_35MainloopSm100TmaUmmaWarpSpecializedILi6ELi2ELi4ENS5_IJNS4_1CILi1EEESB_SB_EEEEENS5_IJNSA_ILi128EEENSA_ILi16EEENSA_ILi256EEEEEENS_12float_e4m3_tENS5_IJlSB_lEEESI_SJ_NS4_8TiledMMAINS4_8MMA_AtomIJNS4_10MMA_TraitsINS4_19SM100_MMA_F8F6F4_SSEJSI_SI_fSE_SF_NS4_17integral_constantINS4_4UMMA5MajorELSQ_0EEESR_NSO_INSP_7ScaleInELSS_0EEEST_EEEEEENS4_6LayoutISC_NS5_IJNSA_ILi0EEESX_SX_EEEEENS5_IJNS4_10UnderscoreES10_S10_EEEEENS4_13SM90_TMA_LOADENS4_14ComposedLayoutINS4_7SwizzleILi3ELi4ELi3EEENS4_18smem_ptr_flag_bitsILi8EEENSW_INS5_IJNSA_ILi8EEESE_EEENS5_IJSE_SB_EEEEEEEvNS4_8identityES13_S1D_vS1E_EENS_8epilogue10collective18CollectiveEpilogueINS1G_23Sm100TmaWarpSpecializedILi1ELi1ELi16ELb0ELb0EEEJSH_NS5_IJNSW_ISE_SB_EENSW_ISF_SB_EEEEESI_SJ_SI_SJ_NS1G_6fusion15FusionCallbacksIS1K_NS1O_17LinearCombinationISI_fSI_fLNS_15FloatRoundStyleE2EEESH_S1N_JEEENS4_5SM1004TMEM4LOAD26SM100_TMEM_LOAD_32dp32b16xES13_NS14_INS15_ILi0ELi4ELi3EEES18_NSW_INS5_IJS19_SF_EEENS5_IJSF_SB_EEEEEEENS4_39AutoVectorizingCopyWithAssumedAlignmentILi128EEENS4_14SM90_TMA_STOREES22_S24_S24_EEEvvEEEEvNT_6ParamsE,@function
        .size           _ZN7cutlass13device_kernelINS_4gemm6kernel13GemmUniversalIN4cute5tupleIJiiiiEEENS1_10collective13CollectiveMmaINS1_35MainloopSm100TmaUmmaWarpSpecializedILi6ELi2ELi4ENS5_IJNS4_1CILi1EEESB_SB_EEEEENS5_IJNSA_ILi128EEENSA_ILi16EEENSA_ILi256EEEEEENS_12float_e4m3_tENS5_IJlSB_lEEESI_SJ_NS4_8TiledMMAINS4_8MMA_AtomIJNS4_10MMA_TraitsINS4_19SM100_MMA_F8F6F4_SSEJSI_SI_fSE_SF_NS4_17integral_constantINS4_4UMMA5MajorELSQ_0EEESR_NSO_INSP_7ScaleInELSS_0EEEST_EEEEEENS4_6LayoutISC_NS5_IJNSA_ILi0EEESX_SX_EEEEENS5_IJNS4_10UnderscoreES10_S10_EEEEENS4_13SM90_TMA_LOADENS4_14ComposedLayoutINS4_7SwizzleILi3ELi4ELi3EEENS4_18smem_ptr_flag_bitsILi8EEENSW_INS5_IJNSA_ILi8EEESE_EEENS5_IJSE_SB_EEEEEEEvNS4_8identityES13_S1D_vS1E_EENS_8epilogue10collective18CollectiveEpilogueINS1G_23Sm100TmaWarpSpecializedILi1ELi1ELi16ELb0ELb0EEEJSH_NS5_IJNSW_ISE_SB_EENSW_ISF_SB_EEEEESI_SJ_SI_SJ_NS1G_6fusion15FusionCallbacksIS1K_NS1O_17LinearCombinationISI_fSI_fLNS_15FloatRoundStyleE2EEESH_S1N_JEEENS4_5SM1004TMEM4LOAD26SM100_TMEM_LOAD_32dp32b16xES13_NS14_INS15_ILi0ELi4ELi3EEES18_NSW_INS5_IJS19_SF_EEENS5_IJSF_SB_EEEEEEENS4_39AutoVectorizingCopyWithAssumedAlignmentILi128EEENS4_14SM90_TMA_STOREES22_S24_S24_EEEvvEEEEvNT_6ParamsE,(.L_x_131 - _ZN7cutlass13device_kernelINS_4gemm6kernel13GemmUniversalIN4cute5tupleIJiiiiEEENS1_10collective13CollectiveMmaINS1_35MainloopSm100TmaUmmaWarpSpecializedILi6ELi2ELi4ENS5_IJNS4_1CILi1EEESB_SB_EEEEENS5_IJNSA_ILi128EEENSA_ILi16EEENSA_ILi256EEEEEENS_12float_e4m3_tENS5_IJlSB_lEEESI_SJ_NS4_8TiledMMAINS4_8MMA_AtomIJNS4_10MMA_TraitsINS4_19SM100_MMA_F8F6F4_SSEJSI_SI_fSE_SF_NS4_17integral_constantINS4_4UMMA5MajorELSQ_0EEESR_NSO_INSP_7ScaleInELSS_0EEEST_EEEEEENS4_6LayoutISC_NS5_IJNSA_ILi0EEESX_SX_EEEEENS5_IJNS4_10UnderscoreES10_S10_EEEEENS4_13SM90_TMA_LOADENS4_14ComposedLayoutINS4_7SwizzleILi3ELi4ELi3EEENS4_18smem_ptr_flag_bitsILi8EEENSW_INS5_IJNSA_ILi8EEESE_EEENS5_IJSE_SB_EEEEEEEvNS4_8identityES13_S1D_vS1E_EENS_8epilogue10collective18CollectiveEpilogueINS1G_23Sm100TmaWarpSpecializedILi1ELi1ELi16ELb0ELb0EEEJSH_NS5_IJNSW_ISE_SB_EENSW_ISF_SB_EEEEESI_SJ_SI_SJ_NS1G_6fusion15FusionCallbacksIS1K_NS1O_17LinearCombinationISI_fSI_fLNS_15FloatRoundStyleE2EEESH_S1N_JEEENS4_5SM1004TMEM4LOAD26SM100_TMEM_LOAD_32dp32b16xES13_NS14_INS15_ILi0ELi4ELi3EEES18_NSW_INS5_IJS19_SF_EEENS5_IJSF_SB_EEEEEEENS4_39AutoVectorizingCopyWithAssumedAlignmentILi128EEENS4_14SM90_TMA_STOREES22_S24_S24_EEEvvEEEEvNT_6ParamsE)
        .other          _ZN7cutlass13device_kernelINS_4gemm6kernel13GemmUniversalIN4cute5tupleIJiiiiEEENS1_10collective13CollectiveMmaINS1_35MainloopSm100TmaUmmaWarpSpecializedILi6ELi2ELi4ENS5_IJNS4_1CILi1EEESB_SB_EEEEENS5_IJNSA_ILi128EEENSA_ILi16EEENSA_ILi256EEEEEENS_12float_e4m3_tENS5_IJlSB_lEEESI_SJ_NS4_8TiledMMAINS4_8MMA_AtomIJNS4_10MMA_TraitsINS4_19SM100_MMA_F8F6F4_SSEJSI_SI_fSE_SF_NS4_17integral_constantINS4_4UMMA5MajorELSQ_0EEESR_NSO_INSP_7ScaleInELSS_0EEEST_EEEEEENS4_6LayoutISC_NS5_IJNSA_ILi0EEESX_SX_EEEEENS5_IJNS4_10UnderscoreES10_S10_EEEEENS4_13SM90_TMA_LOADENS4_14ComposedLayoutINS4_7SwizzleILi3ELi4ELi3EEENS4_18smem_ptr_flag_bitsILi8EEENSW_INS5_IJNSA_ILi8EEESE_EEENS5_IJSE_SB_EEEEEEEvNS4_8identityES13_S1D_vS1E_EENS_8epilogue10collective18CollectiveEpilogueINS1G_23Sm100TmaWarpSpecializedILi1ELi1ELi16ELb0ELb0EEEJSH_NS5_IJNSW_ISE_SB_EENSW_ISF_SB_EEEEESI_SJ_SI_SJ_NS1G_6fusion15FusionCallbacksIS1K_NS1O_17LinearCombinationISI_fSI_fLNS_15FloatRoundStyleE2EEESH_S1N_JEEENS4_5SM1004TMEM4LOAD26SM100_TMEM_LOAD_32dp32b16xES13_NS14_INS15_ILi0ELi4ELi3EEES18_NSW_INS5_IJS19_SF_EEENS5_IJSF_SB_EEEEEEENS4_39AutoVectorizingCopyWithAssumedAlignmentILi128EEENS4_14SM90_TMA_STOREES22_S24_S24_EEEvvEEEEvNT_6ParamsE,@"STO_CUDA_ENTRY STV_DEFAULT"
_ZN7cutlass13device_kernelINS_4gemm6kernel13GemmUniversalIN4cute5tupleIJiiiiEEENS1_10collective13CollectiveMmaINS1_35MainloopSm100TmaUmmaWarpSpecializedILi6ELi2ELi4ENS5_IJNS4_1CILi1EEESB_SB_EEEEENS5_IJNSA_ILi128EEENSA_ILi16EEENSA_ILi256EEEEEENS_12float_e4m3_tENS5_IJlSB_lEEESI_SJ_NS4_8TiledMMAINS4_8MMA_AtomIJNS4_10MMA_TraitsINS4_19SM100_MMA_F8F6F4_SSEJSI_SI_fSE_SF_NS4_17integral_constantINS4_4UMMA5MajorELSQ_0EEESR_NSO_INSP_7ScaleInELSS_0EEEST_EEEEEENS4_6LayoutISC_NS5_IJNSA_ILi0EEESX_SX_EEEEENS5_IJNS4_10UnderscoreES10_S10_EEEEENS4_13SM90_TMA_LOADENS4_14ComposedLayoutINS4_7SwizzleILi3ELi4ELi3EEENS4_18smem_ptr_flag_bitsILi8EEENSW_INS5_IJNSA_ILi8EEESE_EEENS5_IJSE_SB_EEEEEEEvNS4_8identityES13_S1D_vS1E_EENS_8epilogue10collective18CollectiveEpilogueINS1G_23Sm100TmaWarpSpecializedILi1ELi1ELi16ELb0ELb0EEEJSH_NS5_IJNSW_ISE_SB_EENSW_ISF_SB_EEEEESI_SJ_SI_SJ_NS1G_6fusion15FusionCallbacksIS1K_NS1O_17LinearCombinationISI_fSI_fLNS_15FloatRoundStyleE2EEESH_S1N_JEEENS4_5SM1004TMEM4LOAD26SM100_TMEM_LOAD_32dp32b16xES13_NS14_INS15_ILi0ELi4ELi3EEES18_NSW_INS5_IJS19_SF_EEENS5_IJSF_SB_EEEEEEENS4_39AutoVectorizingCopyWithAssumedAlignmentILi128EEENS4_14SM90_TMA_STOREES22_S24_S24_EEEvvEEEEvNT_6ParamsE:
[----:B------:R-:W1:Y:S01]  /*0000*/  LDC R1, c[0x0][0x37c] ;  /* 0x0000df00ff017b82 */ /* 0x000e620000000800 */
[----:B------:R-:W2:Y:S01]  /*0010*/  S2R R64, SR_TID.X ;  /* 0x0000000000407919 */ /* 0x000ea20000002100 */
[----:B------:R-:W3:Y:S01]  /*0020*/  LDCU.64 UR4, c[0x0][0x890] ;  /* 0x00011200ff0477ac */ /* 0x000ee20008000a00 */
[----:B------:R-:W-:Y:S02]  /*0030*/  PRMT R54, RZ, 0x7610, R54 ;  /* 0x00007610ff367816 */ /* 0x000fe40000000036 */
[----:B------:R-:W-:Y:S01]  /*0040*/  ELECT P5, URZ, PT ;  /* 0x0000000000ff782f */ /* 0x000fe200038a0000 */
[----:B------:R-:W4:Y:S01]  /*0050*/  LDCU.64 UR44, c[0x0][0x358] ;  /* 0x00006b00ff2c77ac */ /* 0x000f220008000a00 */
[----:B---3--:R-:W-:-:S04]  /*0060*/  UISETP.NE.U32.AND UP0, UPT, UR4, URZ, UPT ;  /* 0x000000ff0400728c */ /* 0x008fc8000bf05070 */
[----:B------:R-:W-:Y:S01]  /*0070*/  UISETP.NE.AND.EX UP0, UPT, UR5, URZ, UPT, UP0 ;  /* 0x000000ff0500728c */ /* 0x000fe2000bf05300 */
[----:B--2---:R-:W-:-:S05]  /*0080*/  SHF.R.U32.HI R58, RZ, 0x5, R64 ;  /* 0x00000005ff3a7819 */ /* 0x004fca0000011640 */
[----:B------:R-:W2:Y:S02]  /*0090*/  SHFL.IDX PT, R0, R58, RZ, 0x1f ;  /* 0x00001fff3a007589 */ /* 0x000ea400000e0000 */
[----:B--2---:R-:W-:Y:S01]  /*00a0*/  R2UR UR8, R0 ;  /* 0x00000000000872ca */ /* 0x004fe200000e0000 */
[----:B-1--4-:R-:W-:-:S14]  /*00b0*/  BRA.U UP0, `(.L_x_0) ;  /* 0x00000001002c7547 */ /* 0x012fdc000b800000 */
[----:B------:R-:W1:Y:S02]  /*00c0*/  LDCU.64 UR6, c[0x0][0x888] ;  /* 0x00011100ff0677ac */ /* 0x000e640008000a00 */
[----:B-1----:R-:W-:-:S04]  /*00d0*/  UISETP.NE.U32.AND UP0, UPT, UR6, URZ, UPT ;  /* 0x000000ff0600728c */ /* 0x002fc8000bf05070 */
[----:B------:R-:W-:-:S09]  /*00e0*/  UISETP.NE.AND.EX UP0, UPT, UR7, URZ, UPT, UP0 ;  /* 0x000000ff0700728c */ /* 0x000fd2000bf05300 */
[----:B------:R-:W-:Y:S05]  /*00f0*/  BRA.U !UP0, `(.L_x_1) ;  /* 0x0000000108147547 */ /* 0x000fea000b800000 */
[----:B------:R-:W1:Y:S02]  /*0100*/  LDC.64 R2, c[0x0][0x888] ;  /* 0x00022200ff027b82 */ /* 0x000e640000000a00 */
[----:B-1----:R-:W2:Y:S01]  /*0110*/  LDG.E R0, desc[UR44][R2.64] ;  /* 0x0000002c02007981 */ /* 0x002ea2000c1e1900 */
[----:B------:R-:W-:Y:S01]  /*0120*/  HFMA2 R54, -RZ, RZ, 0, 5.9604644775390625e-08 ;  /* 0x00000001ff367431 */ /* 0x000fe200000001ff */
[----:B--2---:R-:W-:Y:S01]  /*0130*/  R2UR UR38, R0 ;  /* 0x00000000002672ca */ /* 0x004fe200000e0000 */
[----:B------:R-:W-:Y:S05]  /*0140*/  BRA `(.L_x_0) ;  /* 0x0000000000087947 */ /* 0x000fea0003800000 */
.L_x_1:
[----:B------:R-:W-:Y:S01]  /*0150*/  HFMA2 R54, -RZ, RZ, 0, 5.9604644775390625e-08 ;  /* 0x00000001ff367431 */ /* 0x000fe200000001ff */
[----:B------:R-:W1:Y:S02]  /*0160*/  LDCU UR38, c[0x0][0x880] ;  /* 0x00011000ff2677ac */ /* 0x000e640008000800 */
.L_x_0:
[----:B------:R-:W2:Y:S02]  /*0170*/  LDCU.64 UR6, c[0x0][0x8b0] ;  /* 0x00011600ff0677ac */ /* 0x000ea40008000a00 */
[----:B--2---:R-:W-:-:S04]  /*0180*/  UISETP.NE.U32.AND UP0, UPT, UR6, URZ, UPT ;  /* 0x000000ff0600728c */ /* 0x004fc8000bf05070 */
[----:B------:R-:W-:-:S09]  /*0190*/  UISETP.NE.AND.EX UP0, UPT, UR7, URZ, UPT, UP0 ;  /* 0x000000ff0700728c */ /* 0x000fd2000bf05300 */
[----:B------:R-:W-:Y:S05]  /*01a0*/  BRA.U UP0, `(.L_x_2) ;  /* 0x0000000100207547 */ /* 0x000fea000b800000 */
[----:B------:R-:W2:Y:S02]  /*01b0*/  LDCU.64 UR6, c[0x0][0x8a8] ;  /* 0x00011500ff0677ac */ /* 0x000ea40008000a00 */
[----:B--2---:R-:W-:-:S04]  /*01c0*/  UISETP.NE.U32.AND UP0, UPT, UR6, URZ, UPT ;  /* 0x000000ff0600728c */ /* 0x004fc8000bf05070 */
[----:B------:R-:W-:-:S09]  /*01d0*/  UISETP.NE.AND.EX UP0, UPT, UR7, URZ, UPT, UP0 ;  /* 0x000000ff0700728c */ /* 0x000fd2000bf05300 */
[----:B------:R-:W-:Y:S05]  /*01e0*/  BRA.U !UP0, `(.L_x_3) ;  /* 0x00000001080c7547 */ /* 0x000fea000b800000 */
[----:B------:R-:W2:Y:S02]  /*01f0*/  LDC.64 R32, c[0x0][0x8a8] ;  /* 0x00022a00ff207b82 */ /* 0x000ea40000000a00 */
[----:B--2---:R2:W5:Y:S01]  /*0200*/  LDG.E R32, desc[UR44][R32.64] ;  /* 0x0000002c20207981 */ /* 0x004562000c1e1900 */
[----:B------:R-:W-:Y:S05]  /*0210*/  BRA `(.L_x_2) ;  /* 0x0000000000047947 */ /* 0x000fea0003800000 */
.L_x_3:
[----:B------:R-:W3:Y:S02]  /*0220*/  LDC R32, c[0x0][0x8a0] ;  /* 0x00022800ff207b82 */ /* 0x000ee40000000800 */
.L_x_2:
[----:B------:R-:W-:Y:S01]  /*0230*/  IMAD.U32 R0, RZ, RZ, UR8 ;  /* 0x00000008ff007e24 */ /* 0x000fe2000f8e00ff */
[----:B------:R-:W-:Y:S04]  /*0240*/  BSSY.RECONVERGENT B0, `(.L_x_4) ;  /* 0x000000c000007945 */ /* 0x000fe80003800200 */
[C---:B------:R-:W-:Y:S02]  /*0250*/  ISETP.NE.OR P1, PT, R0.reuse, 0x1, !P5 ;  /* 0x000000010000780c */ /* 0x040fe40006f25670 */
[----:B------:R-:W-:-:S11]  /*0260*/  ISETP.NE.OR P0, PT, R0, 0x3, !P5 ;  /* 0x000000030000780c */ /* 0x000fd60006f05670 */
[----:B------:R-:W-:Y:S05]  /*0270*/  @P1 BRA `(.L_x_5) ;  /* 0x0000000000201947 */ /* 0x000fea0003800000 */
[----:B------:R-:W4:Y:S02]  /*0280*/  LDCU.64 UR6, c[0x0][0x348] ;  /* 0x00006900ff0677ac */ /* 0x000f240008000a00 */
[----:B----4-:R-:W-:Y:S02]  /*0290*/  UIADD3 UR10, UP1, UPT, UR6, 0x80, URZ ;  /* 0x00000080060a7890 */ /* 0x010fe4000ff3e0ff */
[----:B------:R-:W-:Y:S02]  /*02a0*/  UIADD3 UR6, UP0, UPT, UR6, 0x180, URZ ;  /* 0x0000018006067890 */ /* 0x000fe4000ff1e0ff */
[----:B------:R-:W-:Y:S02]  /*02b0*/  UIADD3.X UR11, UPT, UPT, URZ, UR7, URZ, UP1, !UPT ;  /* 0x00000007ff0b7290 */ /* 0x000fe40008ffe4ff */
[----:B------:R-:W-:-:S07]  /*02c0*/  UIADD3.X UR7, UPT, UPT, URZ, UR7, URZ, UP0, !UPT ;  /* 0x00000007ff077290 */ /* 0x000fce00087fe4ff */
[----:B------:R4:W-:Y:S02]  /*02d0*/  UTMACCTL.PF [UR10] ;  /* 0x000000000a0079b9 */ /* 0x0009e40008040000 */
[----:B------:R4:W-:Y:S02]  /*02e0*/  UTMACCTL.PF [UR6] ;  /* 0x00000000060079b9 */ /* 0x0009e40008040000 */
[----:B----4-:R-:W-:Y:S01]  /*02f0*/  NOP ;  /* 0x0000000000007918 */ /* 0x010fe20000000000 */
.L_x_5:
[----:B-1----:R-:W-:Y:S05]  /*0300*/  BSYNC.RECONVERGENT B0 ;  /* 0x0000000000007941 */ /* 0x002fea0003800200 */
.L_x_4:
[----:B------:R-:W-:Y:S04]  /*0310*/  BSSY.RECONVERGENT B0, `(.L_x_6) ;  /* 0x000000a000007945 */ /* 0x000fe80003800200 */
[----:B------:R-:W-:Y:S05]  /*0320*/  @P0 BRA `(.L_x_7) ;  /* 0x0000000000200947 */ /* 0x000fea0003800000 */
[----:B------:R-:W1:Y:S02]  /*0330*/  LDCU.64 UR6, c[0x0][0x348] ;  /* 0x00006900ff0677ac */ /* 0x000e640008000a00 */
[----:B-1----:R-:W-:Y:S02]  /*0340*/  UIADD3 UR10, UP1, UPT, UR6, 0x580, URZ ;  /* 0x00000580060a7890 */ /* 0x002fe4000ff3e0ff */
[----:B------:R-:W-:Y:S02]  /*0350*/  UIADD3 UR6, UP0, UPT, UR6, 0x680, URZ ;  /* 0x0000068006067890 */ /* 0x000fe4000ff1e0ff */
[----:B------:R-:W-:Y:S02]  /*0360*/  UIADD3.X UR11, UPT, UPT, URZ, UR7, URZ, UP1, !UPT ;  /* 0x00000007ff0b7290 */ /* 0x000fe40008ffe4ff */
[----:B------:R-:W-:-:S07]  /*0370*/  UIADD3.X UR7, UPT, UPT, URZ, UR7, URZ, UP0, !UPT ;  /* 0x00000007ff077290 */ /* 0x000fce00087fe4ff */
[----:B------:R1:W-:Y:S02]  /*0380*/  UTMACCTL.PF [UR10] ;  /* 0x000000000a0079b9 */ /* 0x0003e40008040000 */
[----:B------:R1:W-:Y:S02]  /*0390*/  UTMACCTL.PF [UR6] ;  /* 0x00000000060079b9 */ /* 0x0003e40008040000 */
[----:B-1----:R-:W-:Y:S01]  /*03a0*/  NOP ;  /* 0x0000000000007918 */ /* 0x002fe20000000000 */
.L_x_7:
[----:B------:R-:W-:Y:S05]  /*03b0*/  BSYNC.RECONVERGENT B0 ;  /* 0x0000000000007941 */ /* 0x000fea0003800200 */
.L_x_6:
[----:B------:R-:W1:Y:S01]  /*03c0*/  LDCU.64 UR6, c[0x0][0x888] ;  /* 0x00011100ff0677ac */ /* 0x000e620008000a00 */
[----:B------:R-:W-:Y:S02]  /*03d0*/  UISETP.EQ.U32.AND UP1, UPT, UR4, URZ, UPT ;  /* 0x000000ff0400728c */ /* 0x000fe4000bf22070 */
[----:B------:R-:W-:Y:S02]  /*03e0*/  UPLOP3.LUT UP2, UPT, UPT, UPT, UPT, 0x80, 0x8 ;  /* 0x000000000008789c */ /* 0x000fe40003f4f070 */
[----:B-1----:R-:W-:-:S04]  /*03f0*/  UISETP.NE.U32.AND UP0, UPT, UR6, URZ, UPT ;  /* 0x000000ff0600728c */ /* 0x002fc8000bf05070 */
[----:B------:R-:W-:-:S04]  /*0400*/  UISETP.NE.AND.EX UP0, UPT, UR7, URZ, UPT, UP0 ;  /* 0x000000ff0700728c */ /* 0x000fc8000bf05300 */
[----:B------:R-:W-:-:S04]  /*0410*/  UISETP.EQ.OR.EX UP3, UPT, UR5, URZ, !UP0, UP1 ;  /* 0x000000ff0500728c */ /* 0x000fc8000c762710 */
[----:B------:R-:W-:-:S05]  /*0420*/  UP2UR UR47, UPR, URZ, 0x8 ;  /* 0x00000008ff2f7883 */ /* 0x000fca0008000000 */
[----:B------:R-:W-:Y:S07]  /*0430*/  BRA.U !UP3, `(.L_x_8) ;  /* 0x000000010b207547 */ /* 0x000fee000b800000 */
[----:B------:R-:W-:Y:S01]  /*0440*/  UISETP.NE.U32.AND UP2, UPT, UR4, URZ, UPT ;  /* 0x000000ff0400728c */ /* 0x000fe2000bf45070 */
[----:B------:R-:W-:Y:S01]  /*0450*/  FSETP.NEU.AND P0, PT, RZ, UR38, PT ;  /* 0x00000026ff007c0b */ /* 0x000fe2000bf0d000 */
[----:B------:R-:W-:Y:S02]  /*0460*/  USEL UR4, URZ, 0xffffffff, UP0 ;  /* 0xffffffffff047887 */ /* 0x000fe40008000000 */
[----:B------:R-:W-:-:S10]  /*0470*/  UISETP.NE.AND.EX UP2, UPT, UR5, URZ, UPT, UP2 ;  /* 0x000000ff0500728c */ /* 0x000fd4000bf45320 */
[----:B------:R-:W-:Y:S01]  /*0480*/  VOTEU.ANY UP1, P0 ;  /* 0x0000000000ff7886 */ /* 0x000fe20000020100 */
[----:B------:R-:W-:-:S04]  /*0490*/  @!UP2 USEL UR4, URZ, 0xffffffff, UP1 ;  /* 0xffffffffff04a887 */ /* 0x000fc80008800000 */
[----:B------:R-:W-:-:S04]  /*04a0*/  ULOP3.LUT UR4, UR4, 0x1, URZ, 0xc0, !UPT ;  /* 0x0000000104047892 */ /* 0x000fc8000f8ec0ff */
[----:B------:R-:W-:-:S11]  /*04b0*/  UISETP.NE.U32.AND UP2, UPT, UR4, 0x1, UPT ;  /* 0x000000010400788c */ /* 0x000fd6000bf45070 */
.L_x_8:
[----:B------:R-:W1:Y:S01]  /*04c0*/  SHFL.IDX PT, R2, R58, RZ, 0x1f ;  /* 0x00001fff3a027589 */ /* 0x000e6200000e0000 */
[----:B------:R-:W-:-:S04]  /*04d0*/  UISETP.NE.AND UP1, UPT, UR8, 0x2, UPT ;  /* 0x000000020800788c */ /* 0x000fc8000bf25270 */
[----:B------:R-:W-:Y:S01]  /*04e0*/  USEL UR13, URZ, 0x1, UP1 ;  /* 0x00000001ff0d7887 */ /* 0x000fe20008800000 */
[----:B-1----:R-:W-:-:S13]  /*04f0*/  ISETP.NE.AND P0, PT, R2, RZ, PT ;  /* 0x000000ff0200720c */ /* 0x002fda0003f05270 */
[----:B------:R-:W-:Y:S05]  /*0500*/  @P0 BRA `(.L_x_9) ;  /* 0x0000000000580947 */ /* 0x000fea0003800000 */
[----:B------:R-:W1:Y:S01]  /*0510*/  S2UR UR5, SR_CgaCtaId ;  /* 0x00000000000579c3 */ /* 0x000e620000008800 */
[----:B------:R-:W-:Y:S01]  /*0520*/  UMOV UR6, 0x400 ;  /* 0x0000040000067882 */ /* 0x000fe20000000000 */
[----:B------:R-:W-:Y:S01]  /*0530*/  UMOV UR4, 0x1 ;  /* 0x0000000100047882 */ /* 0x000fe20000000000 */
[----:B------:R-:W-:Y:S01]  /*0540*/  ELECT P0, URZ, PT ;  /* 0x0000000000ff782f */ /* 0x000fe20003800000 */
[----:B-1----:R-:W-:Y:S02]  /*0550*/  ULEA UR5, UR5, UR6, 0x18 ;  /* 0x0000000605057291 */ /* 0x002fe4000f8ec0ff */
[----:B------:R-:W-:-:S04]  /*0560*/  UIADD3 UR6, UPT, UPT, -UR4, 0x100000, URZ ;  /* 0x0010000004067890 */ /* 0x000fc8000fffe1ff */
[----:B------:R-:W-:Y:S02]  /*0570*/  USHF.L.U32 UR7, UR6, 0xb, URZ ;  /* 0x0000000b06077899 */ /* 0x000fe400080006ff */
[----:B------:R-:W-:Y:S01]  /*0580*/  USHF.L.U32 UR6, UR6, 0x1, URZ ;  /* 0x0000000106067899 */ /* 0x000fe200080006ff */
[----:B------:R-:W1:Y:S11]  /*0590*/  FENCE.VIEW.ASYNC.S ;  /* 0x00000000000073c6 */ /* 0x000e760000000000 */
[----:B-1----:R1:W4:Y:S01]  /*05a0*/  SYNCS.EXCH.64 URZ, [UR5], UR6 ;  /* 0x0000000605ff75b2 */ /* 0x0023220008000100 */
[----:B------:R1:W1:Y:S01]  /*05b0*/  SYNCS.EXCH.64 URZ, [UR5+0x30], UR6 ;  /* 0x0000300605ff75b2 */ /* 0x0002620008000100 */
        /* <DEDUP_REMOVED lines=10> */
[----:B------:R-:W-:Y:S01]  /*0660*/  NOP ;  /* 0x0000000000007918 */ /* 0x000fe20000000000 */
.L_x_9:
[----:B------:R-:W2:Y:S01]  /*0670*/  SHFL.IDX PT, R2, R58, RZ, 0x1f ;  /* 0x00001fff3a027589 */ /* 0x000ea200000e0000 */
[----:B------:R-:W-:Y:S01]  /*0680*/  NOP ;  /* 0x0000000000007918 */ /* 0x000fe20000000000 */
[----:B--2---:R-:W-:-:S13]  /*0690*/  ISETP.NE.AND P0, PT, R2, 0x1, PT ;  /* 0x000000010200780c */ /* 0x004fda0003f05270 */
[----:B------:R-:W-:Y:S05]  /*06a0*/  @P0 BRA `(.L_x_10) ;  /* 0x0000000000400947 */ /* 0x000fea0003800000 */
[----:B-1----:R-:W1:Y:S01]  /*06b0*/  S2UR UR6, SR_CgaCtaId ;  /* 0x00000000000679c3 */ /* 0x002e620000008800 */
[----:B------:R-:W-:Y:S01]  /*06c0*/  UMOV UR7, 0x400 ;  /* 0x0000040000077882 */ /* 0x000fe20000000000 */
[----:B------:R-:W-:Y:S01]  /*06d0*/  UMOV UR5, 0x20 ;  /* 0x0000002000057882 */ /* 0x000fe20000000000 */
[----:B------:R-:W-:Y:S01]  /*06e0*/  UMOV UR4, 0x80 ;  /* 0x0000008000047882 */ /* 0x000fe20000000000 */
[----:B------:R-:W-:-:S04]  /*06f0*/  UIADD3 UR10, UPT, UPT, -UR5, 0x100000, URZ ;  /* 0x00100000050a7890 */ /* 0x000fc8000fffe1ff */
[----:B------:R-:W-:Y:S02]  /*0700*/  USHF.L.U32 UR11, UR10, 0xb, URZ ;  /* 0x0000000b0a0b7899 */ /* 0x000fe400080006ff */
[----:B------:R-:W-:Y:S02]  /*0710*/  USHF.L.U32 UR10, UR10, 0x1, URZ ;  /* 0x000000010a0a7899 */ /* 0x000fe400080006ff */
[----:B------:R-:W-:-:S04]  /*0720*/  UIADD3 UR4, UPT, UPT, -UR4, 0x100000, URZ ;  /* 0x0010000004047890 */ /* 0x000fc8000fffe1ff */
[----:B------:R-:W-:Y:S02]  /*0730*/  USHF.L.U32 UR5, UR4, 0xb, URZ ;  /* 0x0000000b04057899 */ /* 0x000fe400080006ff */
[----:B------:R-:W-:Y:S01]  /*0740*/  USHF.L.U32 UR4, UR4, 0x1, URZ ;  /* 0x0000000104047899 */ /* 0x000fe200080006ff */
[----:B------:R-:W-:Y:S01]  /*0750*/  ELECT P0, URZ, PT ;  /* 0x0000000000ff782f */ /* 0x000fe20003800000 */
[----:B-1----:R-:W-:Y:S01]  /*0760*/  ULEA UR6, UR6, UR7, 0x18 ;  /* 0x0000000706067291 */ /* 0x002fe2000f8ec0ff */
[----:B------:R-:W1:Y:S11]  /*0770*/  FENCE.VIEW.ASYNC.S ;  /* 0x00000000000073c6 */ /* 0x000e760000000000 */
[----:B-1----:R2:W1:Y:S01]  /*0780*/  SYNCS.EXCH.64 URZ, [UR6+0x60], UR10 ;  /* 0x0000600a06ff75b2 */ /* 0x0024620008000100 */
[----:B------:R2:W1:Y:S02]  /*0790*/  SYNCS.EXCH.64 URZ, [UR6+0x68], UR4 ;  /* 0x0000680406ff75b2 */ /* 0x0004640008000100 */
[----:B--2---:R-:W-:Y:S01]  /*07a0*/  NOP ;  /* 0x0000000000007918 */ /* 0x004fe20000000000 */
.L_x_10:
[----:B------:R-:W2:Y:S01]  /*07b0*/  SHFL.IDX PT, R2, R58, RZ, 0x1f ;  /* 0x00001fff3a027589 */ /* 0x000ea200000e0000 */
[----:B------:R-:W-:Y:S01]  /*07c0*/  NOP ;  /* 0x0000000000007918 */ /* 0x000fe20000000000 */
[----:B--2---:R-:W-:-:S13]  /*07d0*/  ISETP.NE.AND P0, PT, R2, 0x3, PT ;  /* 0x000000030200780c */ /* 0x004fda0003f05270 */
[----:B------:R-:W-:Y:S05]  /*07e0*/  @P0 BRA `(.L_x_11) ;  /* 0x0000000000300947 */ /* 0x000fea0003800000 */
[----:B-1----:R-:W1:Y:S01]  /*07f0*/  S2UR UR5, SR_CgaCtaId ;  /* 0x00000000000579c3 */ /* 0x002e620000008800 */
        /* <DEDUP_REMOVED lines=8> */
[----:B-1----:R2:W1:Y:S01]  /*0880*/  SYNCS.EXCH.64 URZ, [UR5+0x70], UR6 ;  /* 0x0000700605ff75b2 */ /* 0x0024620008000100 */
[----:B------:R2:W1:Y:S02]  /*0890*/  SYNCS.EXCH.64 URZ, [UR5+0x78], UR6 ;  /* 0x0000780605ff75b2 */ /* 0x0004640008000100 */
[----:B--2---:R-:W-:Y:S01]  /*08a0*/  NOP ;  /* 0x0000000000007918 */ /* 0x004fe20000000000 */
.L_x_11:
[----:B------:R-:W2:Y:S01]  /*08b0*/  SHFL.IDX PT, R2, R58, RZ, 0x1f ;  /* 0x00001fff3a027589 */ /* 0x000ea200000e0000 */
[----:B------:R-:W-:Y:S01]  /*08c0*/  NOP ;  /* 0x0000000000007918 */ /* 0x000fe20000000000 */
[----:B--2---:R-:W-:-:S13]  /*08d0*/  ISETP.NE.AND P0, PT, R2, 0x4, PT ;  /* 0x000000040200780c */ /* 0x004fda0003f05270 */
[----:B------:R-:W-:Y:S05]  /*08e0*/  @P0 BRA `(.L_x_12) ;  /* 0x00000000004c0947 */ /* 0x000fea0003800000 */
[----:B-1----:R-:W1:Y:S01]  /*08f0*/  S2UR UR5, SR_CgaCtaId ;  /* 0x00000000000579c3 */ /* 0x002e620000008800 */
[----:B------:R-:W-:Y:S01]  /*0900*/  UMOV UR7, 0x100 ;  /* 0x0000010000077882 */ /* 0x000fe20000000000 */
[----:B------:R-:W-:Y:S01]  /*0910*/  UMOV UR6, 0x400 ;  /* 0x0000040000067882 */ /* 0x000fe20000000000 */
[----:B------:R-:W-:Y:S01]  /*0920*/  USEL UR7, UR7, 0xe0, UP2 ;  /* 0x000000e007077887 */ /* 0x000fe20009000000 */
[----:B------:R-:W-:Y:S01]  /*0930*/  UMOV UR4, 0x1 ;  /* 0x0000000100047882 */ /* 0x000fe20000000000 */
[----:B------:R-:W-:Y:S01]  /*0940*/  ELECT P0, URZ, PT ;  /* 0x0000000000ff782f */ /* 0x000fe20003800000 */
[----:B------:R-:W-:-:S04]  /*0950*/  UIADD3 UR10, UPT, UPT, -UR4, 0x100000, URZ ;  /* 0x00100000040a7890 */ /* 0x000fc8000fffe1ff */
[----:B------:R-:W-:Y:S02]  /*0960*/  USHF.L.U32 UR11, UR10, 0xb, URZ ;  /* 0x0000000b0a0b7899 */ /* 0x000fe400080006ff */
[----:B------:R-:W-:Y:S02]  /*0970*/  USHF.L.U32 UR10, UR10, 0x1, URZ ;  /* 0x000000010a0a7899 */ /* 0x000fe400080006ff */
[----:B-1----:R-:W-:Y:S02]  /*0980*/  ULEA UR5, UR5, UR6, 0x18 ;  /* 0x0000000605057291 */ /* 0x002fe4000f8ec0ff */
[----:B------:R-:W-:-:S04]  /*0990*/  UIADD3 UR6, UPT, UPT, -UR7, 0x100000, URZ ;  /* 0x0010000007067890 */ /* 0x000fc8000fffe1ff */
[----:B------:R-:W-:Y:S02]  /*09a0*/  USHF.L.U32 UR7, UR6, 0xb, URZ ;  /* 0x0000000b06077899 */ /* 0x000fe400080006ff */
[----:B------:R-:W-:Y:S01]  /*09b0*/  USHF.L.U32 UR6, UR6, 0x1, URZ ;  /* 0x0000000106067899 */ /* 0x000fe200080006ff */
[----:B------:R-:W1:Y:S03]  /*09c0*/  FENCE.VIEW.ASYNC.S ;  /* 0x00000000000073c6 */ /* 0x000e660000000000 */
[----:B-1----:R2:W1:Y:S08]  /*09d0*/  SYNCS.EXCH.64 URZ, [UR5+0x80], UR10 ;  /* 0x0000800a05ff75b2 */ /* 0x0024700008000100 */
[----:B------:R2:W1:Y:S01]  /*09e0*/  SYNCS.EXCH.64 URZ, [UR5+0x90], UR6 ;  /* 0x0000900605ff75b2 */ /* 0x0004620008000100 */
[----:B------:R2:W1:Y:S01]  /*09f0*/  SYNCS.EXCH.64 URZ, [UR5+0x88], UR10 ;  /* 0x0000880a05ff75b2 */ /* 0x0004620008000100 */
[----:B------:R2:W1:Y:S02]  /*0a00*/  SYNCS.EXCH.64 URZ, [UR5+0x98], UR6 ;  /* 0x0000980605ff75b2 */ /* 0x0004640008000100 */
[----:B--2---:R-:W-:Y:S01]  /*0a10*/  NOP ;  /* 0x0000000000007918 */ /* 0x004fe20000000000 */
.L_x_12:
        /* <DEDUP_REMOVED lines=18> */
[----:B------:R2:W1:Y:S01]  /*0b40*/  SYNCS.EXCH.64 URZ, [UR6+0xc0], UR4 ;  /* 0x0000c00406ff75b2 */ /* 0x0004620008000100 */
[----:B------:R2:W1:Y:S01]  /*0b50*/  SYNCS.EXCH.64 URZ, [UR6+0xa8], UR10 ;  /* 0x0000a80a06ff75b2 */ /* 0x0004620008000100 */
[----:B------:R2:W1:Y:S01]  /*0b60*/  SYNCS.EXCH.64 URZ, [UR6+0xc8], UR4 ;  /* 0x0000c80406ff75b2 */ /* 0x0004620008000100 */
[----:B------:R2:W1:Y:S01]  /*0b70*/  SYNCS.EXCH.64 URZ, [UR6+0xb0], UR10 ;  /* 0x0000b00a06ff75b2 */ /* 0x0004620008000100 */
[----:B------:R2:W1:Y:S01]  /*0b80*/  SYNCS.EXCH.64 URZ, [UR6+0xd0], UR4 ;  /* 0x0000d00406ff75b2 */ /* 0x0004620008000100 */
[----:B------:R2:W1:Y:S01]  /*0b90*/  SYNCS.EXCH.64 URZ, [UR6+0xb8], UR10 ;  /* 0x0000b80a06ff75b2 */ /* 0x0004620008000100 */
[----:B------:R2:W1:Y:S02]  /*0ba0*/  SYNCS.EXCH.64 URZ, [UR6+0xd8], UR4 ;  /* 0x0000d80406ff75b2 */ /* 0x0004640008000100 */
[----:B--2---:R-:W-:Y:S01]  /*0bb0*/  NOP ;  /* 0x0000000000007918 */ /* 0x004fe20000000000 */
.L_x_13:
        /* <DEDUP_REMOVED lines=14> */
[----:B------:R2:W1:Y:S01]  /*0ca0*/  SYNCS.EXCH.64 URZ, [UR5+0xf0], UR6 ;  /* 0x0000f00605ff75b2 */ /* 0x0004620008000100 */
[----:B------:R2:W1:Y:S01]  /*0cb0*/  SYNCS.EXCH.64 URZ, [UR5+0xe8], UR6 ;  /* 0x0000e80605ff75b2 */ /* 0x0004620008000100 */
[----:B------:R2:W1:Y:S02]  /*0cc0*/  SYNCS.EXCH.64 URZ, [UR5+0xf8], UR6 ;  /* 0x0000f80605ff75b2 */ /* 0x0004640008000100 */
[----:B--2---:R-:W-:Y:S01]  /*0cd0*/  NOP ;  /* 0x0000000000007918 */ /* 0x004fe20000000000 */
.L_x_14:
[----:B-1----:R-:W1:Y:S01]  /*0ce0*/  S2UR UR5, SR_CTAID.X ;  /* 0x00000000000579c3 */ /* 0x002e620000002500 */
[----:B------:R-:W-:-:S05]  /*0cf0*/  CS2R.32 R53, SR_CgaSize ;  /* 0x0000000000357805 */ /* 0x000fca0000008a00 */
[----:B------:R-:W-:-:S05]  /*0d00*/  IMAD R53, R53, -0xa0, RZ ;  /* 0xffffff6035357824 */ /* 0x000fca00078e02ff */
[----:B------:R-:W-:-:S14]  /*0d10*/  R2UR UR7, R53 ;  /* 0x00000000350772ca */ /* 0x000fdc00000e0000 */
[----:B------:R-:W2:Y:S01]  /*0d20*/  LDCU UR7, c[0x0][UR7+0x2b0] ;  /* 0x00005600070777ac */ /* 0x000ea20008000800 */
[----:B------:R-:W-:Y:S01]  /*0d30*/  NOP ;  /* 0x0000000000007918 */ /* 0x000fe20000000000 */
[----:B------:R-:W-:-:S05]  /*0d40*/  CS2R.32 R53, SR_CgaSize ;  /* 0x0000000000357805 */ /* 0x000fca0000008a00 */
[----:B------:R-:W-:-:S05]  /*0d50*/  IMAD R53, R53, -0xa0, RZ ;  /* 0xffffff6035357824 */ /* 0x000fca00078e02ff */
[----:B------:R-:W-:-:S14]  /*0d60*/  R2UR UR6, R53 ;  /* 0x00000000350672ca */ /* 0x000fdc00000e0000 */
[----:B------:R-:W3:Y:S01]  /*0d70*/  LDCU UR6, c[0x0][UR6+0x2b4] ;  /* 0x00005680060677ac */ /* 0x000ee20008000800 */
[----:B------:R-:W4:Y:S08]  /*0d80*/  S2UR UR4, SR_CTAID.Y ;  /* 0x00000000000479c3 */ /* 0x000f300000002600 */
[----:B------:R-:W3:Y:S01]  /*0d90*/  LDC R10, c[0x0][0xb24] ;  /* 0x0002c900ff0a7b82 */ /* 0x000ee20000000800 */
[----:B-1----:R-:W-:-:S02]  /*0da0*/  I2FP.F32.U32 R51, UR5 ;  /* 0x0000000500337c45 */ /* 0x002fc40008201000 */
[----:B------:R-:W-:-:S05]  /*0db0*/  CS2R.32 R3, SR_CgaSize ;  /* 0x0000000000037805 */ /* 0x000fca0000008a00 */
[----:B------:R-:W-:-:S06]  /*0dc0*/  IMAD R3, R3, -0xa0, RZ ;  /* 0xffffff6003037824 */ /* 0x000fcc00078e02ff */
[----:B------:R-:W1:Y:S01]  /*0dd0*/  LDC R3, c[0x0][R3+0x2a0] ;  /* 0x0000a80003037b82 */ /* 0x000e620000000800 */
[----:B------:R-:W-:Y:S01]  /*0de0*/  MOV R53, UR5 ;  /* 0x0000000500357c02 */ /* 0x000fe20008000f00 */
[----:B--2---:R-:W-:Y:S01]  /*0df0*/  FMUL R51, R51, UR7 ;  /* 0x0000000733337c20 */ /* 0x004fe20008400000 */
[----:B----4-:R-:W-:Y:S02]  /*0e00*/  I2FP.F32.U32 R50, UR4 ;  /* 0x0000000400327c45 */ /* 0x010fe40008201000 */
[----:B------:R-:W-:-:S05]  /*0e10*/  CS2R.32 R2, SR_CgaSize ;  /* 0x0000000000027805 */ /* 0x000fca0000008a00 */
[----:B------:R-:W-:-:S06]  /*0e20*/  IMAD R2, R2, -0xa0, RZ ;  /* 0xffffff6002027824 */ /* 0x000fcc00078e02ff */
[----:B------:R-:W2:Y:S01]  /*0e30*/  LDC R2, c[0x0][R2+0x2a4] ;  /* 0x0000a90002027b82 */ /* 0x000ea20000000800 */
[----:B------:R-:W-:Y:S01]  /*0e40*/  MOV R52, UR4 ;  /* 0x0000000400347c02 */ /* 0x000fe20008000f00 */
[----:B------:R-:W4:Y:S01]  /*0e50*/  F2I.U32.TRUNC.NTZ R51, R51 ;  /* 0x0000003300337305 */ /* 0x000f22000020f000 */
[----:B---3--:R-:W-:-:S05]  /*0e60*/  FMUL R50, R50, UR6 ;  /* 0x0000000632327c20 */ /* 0x008fca0008400000 */
[----:B------:R-:W-:Y:S01]  /*0e70*/  BAR.SYNC.DEFER_BLOCKING 0x0 ;  /* 0x0000000000007b1d */ /* 0x000fe20000010000 */
[----:B------:R-:W-:-:S05]  /*0e80*/  ISETP.GE.AND P0, PT, R10, 0x1, PT ;  /* 0x000000010a00780c */ /* 0x000fca0003f06270 */
[----:B------:R-:W3:Y:S02]  /*0e90*/  F2I.U32.TRUNC.NTZ R50, R50 ;  /* 0x0000003200327305 */ /* 0x000ee4000020f000 */
[----:B------:R-:W2:Y:S01]  /*0ea0*/  S2UR UR36, SR_CTAID.Z ;  /* 0x00000000002479c3 */ /* 0x000ea20000002700 */
[----:B----4-:R-:W-:-:S05]  /*0eb0*/  IADD3 R51, PT, PT, -R51, RZ, RZ ;  /* 0x000000ff33337210 */ /* 0x010fca0007ffe1ff */
[----:B-1----:R-:W-:Y:S01]  /*0ec0*/  IMAD R51, R3, R51, UR5 ;  /* 0x0000000503337e24 */ /* 0x002fe2000f8e0233 */
[----:B---3--:R-:W-:-:S05]  /*0ed0*/  IADD3 R50, PT, PT, -R50, RZ, RZ ;  /* 0x000000ff32327210 */ /* 0x008fca0007ffe1ff */
[----:B--2---:R-:W-:Y:S01]  /*0ee0*/  IMAD R50, R2, R50, UR4 ;  /* 0x0000000402327e24 */ /* 0x004fe2000f8e0232 */
[----:B------:R-:W-:Y:S06]  /*0ef0*/  @!P0 BRA `(.L_x_15) ;  /* 0x0000000000b88947 */ /* 0x000fec0003800000 */
[----:B------:R-:W1:Y:S01]  /*0f00*/  LDC.64 R4, c[0x0][0xb18] ;  /* 0x0002c600ff047b82 */ /* 0x000e620000000a00 */
[----:B------:R-:W-:-:S07]  /*0f10*/  ISETP.NE.AND P0, PT, R10, 0x1, PT ;  /* 0x000000010a00780c */ /* 0x000fce0003f05270 */
[----:B------:R-:W2:Y:S08]  /*0f20*/  LDC R9, c[0x0][0xb0c] ;  /* 0x0002c300ff097b82 */ /* 0x000eb00000000800 */
[----:B------:R-:W3:Y:S08]  /*0f30*/  LDC R12, c[0x0][0x370] ;  /* 0x0000dc00ff0c7b82 */ /* 0x000ef00000000800 */
[----:B------:R-:W4:Y:S01]  /*0f40*/  LDC R11, c[0x0][0x374] ;  /* 0x0000dd00ff0b7b82 */ /* 0x000f220000000800 */
[----:B-1----:R-:W-:-:S07]  /*0f50*/  ISETP.NE.AND P1, PT, R4, 0x1, PT ;  /* 0x000000010400780c */ /* 0x002fce0003f25270 */
[----:B------:R-:W3:Y:S01]  /*0f60*/  LDC.64 R6, c[0x0][0xb10] ;  /* 0x0002c400ff067b82 */ /* 0x000ee20000000a00 */
[----:B--2---:R-:W-:-:S07]  /*0f70*/  ISETP.NE.AND P2, PT, R9, 0x1, PT ;  /* 0x000000010900780c */ /* 0x004fce0003f45270 */
[----:B------:R-:W1:Y:S08]  /*0f80*/  LDC R8, c[0x0][0xb20] ;  /* 0x0002c800ff087b82 */ /* 0x000e700000000800 */
[----:B------:R-:W2:Y:S01]  /*0f90*/  LDC.64 R2, c[0x0][0xb28] ;  /* 0x0002ca00ff027b82 */ /* 0x000ea20000000a00 */
[----:B----4-:R-:W-:-:S04]  /*0fa0*/  IMAD.HI.U32 R13, R11, R5, RZ ;  /* 0x000000050b0d7227 */ /* 0x010fc800078e00ff */
[----:B------:R-:W-:-:S04]  /*0fb0*/  IMAD.HI.U32 R5, R52, R5, RZ ;  /* 0x0000000534057227 */ /* 0x000fc800078e00ff */
[----:B---3--:R-:W-:-:S05]  /*0fc0*/  IMAD.HI.U32 R14, R12, R6, RZ ;  /* 0x000000060c0e7227 */ /* 0x008fca00078e00ff */
[-C--:B------:R-:W-:Y:S01]  /*0fd0*/  @P2 SHF.R.U32.HI R12, RZ, R7.reuse, R14 ;  /* 0x00000007ff0c2219 */ /* 0x080fe2000001160e */
[----:B------:R-:W-:Y:S01]  /*0fe0*/  IMAD.HI.U32 R14, R53, R6, RZ ;  /* 0x00000006350e7227 */ /* 0x000fe200078e00ff */
[-C--:B-1----:R-:W-:Y:S02]  /*0ff0*/  @P1 SHF.R.U32.HI R11, RZ, R8.reuse, R13 ;  /* 0x00000008ff0b1219 */ /* 0x082fe4000001160d */
[----:B------:R-:W-:Y:S02]  /*1000*/  SHF.R.U32.HI R5, RZ, R8, R5 ;  /* 0x00000008ff057219 */ /* 0x000fe40000011605 */
[----:B------:R-:W-:Y:S02]  /*1010*/  SHF.R.U32.HI R14, RZ, R7, R14 ;  /* 0x00000007ff0e7219 */ /* 0x000fe4000001160e */
[----:B------:R-:W-:Y:S01]  /*1020*/  SEL R5, R52, R5, !P1 ;  /* 0x0000000534057207 */ /* 0x000fe20004800000 */
[----:B--2---:R-:W-:Y:S01]  /*1030*/  IMAD.HI.U32 R13, R11, R2, RZ ;  /* 0x000000020b0d7227 */ /* 0x004fe200078e00ff */
[----:B------:R-:W-:-:S03]  /*1040*/  SEL R14, R53, R14, !P2 ;  /* 0x0000000e350e7207 */ /* 0x000fc60005000000 */
[----:B------:R-:W-:Y:S01]  /*1050*/  IMAD.HI.U32 R6, R12, R2, RZ ;  /* 0x000000020c067227 */ /* 0x000fe200078e00ff */
[----:B------:R-:W-:-:S04]  /*1060*/  @P0 SHF.R.U32.HI R11, RZ, R3, R13 ;  /* 0x00000003ff0b0219 */ /* 0x000fc8000001160d */
[----:B------:R-:W-:Y:S01]  /*1070*/  @P0 SHF.R.U32.HI R12, RZ, R3, R6 ;  /* 0x00000003ff0c0219 */ /* 0x000fe20000011606 */
[----:B------:R-:W-:-:S04]  /*1080*/  IMAD R11, R11, R10, RZ ;  /* 0x0000000a0b0b7224 */ /* 0x000fc800078e02ff */
[----:B------:R-:W-:Y:S01]  /*1090*/  IMAD R6, R12, R10, RZ ;  /* 0x0000000a0c067224 */ /* 0x000fe200078e02ff */
[----:B------:R-:W-:-:S04]  /*10a0*/  ISETP.GE.AND P1, PT, R5, R11, PT ;  /* 0x0000000b0500720c */ /* 0x000fc80003f26270 */
[----:B------:R-:W-:Y:S01]  /*10b0*/  ISETP.GE.OR P1, PT, R14, R6, P1 ;  /* 0x000000060e00720c */ /* 0x000fe20000f26670 */
[----:B------:R-:W-:-:S05]  /*10c0*/  IMAD.HI.U32 R6, R5, R2, RZ ;  /* 0x0000000205067227 */ /* 0x000fca00078e00ff */
[----:B------:R-:W-:-:S04]  /*10d0*/  SHF.R.U32.HI R6, RZ, R3, R6 ;  /* 0x00000003ff067219 */ /* 0x000fc80000011606 */
[----:B------:R-:W-:-:S03]  /*10e0*/  SEL R6, R5, R6, !P0 ;  /* 0x0000000605067207 */ /* 0x000fc60004000000 */
[----:B------:R-:W-:Y:S01]  /*10f0*/  @!P1 IMAD.HI.U32 R7, R14, R2, RZ ;  /* 0x000000020e079227 */ /* 0x000fe200078e00ff */
[----:B------:R-:W-:-:S04]  /*1100*/  IADD3 R2, PT, PT, -R6, RZ, RZ ;  /* 0x000000ff06027210 */ /* 0x000fc80007ffe1ff */
[----:B------:R-:W-:Y:S01]  /*1110*/  @!P1 SHF.R.U32.HI R3, RZ, R3, R7 ;  /* 0x00000003ff039219 */ /* 0x000fe20000011607 */
[----:B------:R-:W-:Y:S01]  /*1120*/  IMAD R2, R10, R2, R5 ;  /* 0x000000020a027224 */ /* 0x000fe200078e0205 */
[----:B------:R-:W-:Y:S02]  /*1130*/  IADD3 R7, PT, PT, -R5, RZ, RZ ;  /* 0x000000ff05077210 */ /* 0x000fe40007ffe1ff */
[----:B------:R-:W-:-:S03]  /*1140*/  @!P1 SEL R3, R14, R3, !P0 ;  /* 0x000000030e039207 */ /* 0x000fc60004000000 */
[----:B------:R-:W-:Y:S02]  /*1150*/  IMAD R7, R4, R7, R52 ;  /* 0x0000000704077224 */ /* 0x000fe400078e0234 */
[--C-:B------:R-:W-:Y:S02]  /*1160*/  @!P1 IMAD.IADD R6, R6, 0x1, -R3.reuse ;  /* 0x0000000106069824 */ /* 0x100fe400078e0a03 */
[----:B------:R-:W-:Y:S01]  /*1170*/  @!P1 IMAD R3, R2, R12, R3 ;  /* 0x0000000c02039224 */ /* 0x000fe200078e0203 */
[----:B------:R-:W-:Y:S01]  /*1180*/  IADD3 R2, PT, PT, -R14, RZ, RZ ;  /* 0x000000ff0e027210 */ /* 0x000fe20007ffe1ff */
[----:B------:R-:W-:Y:S02]  /*1190*/  @!P1 IMAD R5, R6, R10, R14 ;  /* 0x0000000a06059224 */ /* 0x000fe400078e020e */
[----:B------:R-:W-:Y:S02]  /*11a0*/  @!P1 IMAD.MOV.U32 R14, RZ, RZ, R3 ;  /* 0x000000ffff0e9224 */ /* 0x000fe400078e0003 */
[----:B------:R-:W-:-:S02]  /*11b0*/  IMAD R2, R9, R2, R53 ;  /* 0x0000000209027224 */ /* 0x000fc400078e0235 */
[----:B------:R-:W-:Y:S02]  /*11c0*/  IMAD R52, R5, R4, R7 ;  /* 0x0000000405347224 */ /* 0x000fe400078e0207 */
[----:B------:R-:W-:Y:S02]  /*11d0*/  IMAD R53, R14, R9, R2 ;  /* 0x000000090e357224 */ /* 0x000fe400078e0202 */
.L_x_15:
[----:B------:R-:W1:Y:S01]  /*11e0*/  LDCU UR4, c[0x0][0xb30] ;  /* 0x00016600ff0477ac */ /* 0x000e620008000800 */
[----:B------:R-:W2:Y:S08]  /*11f0*/  S2UR UR39, SR_CgaCtaId ;  /* 0x00000000002779c3 */ /* 0x000eb00000008800 */
[----:B------:R-:W3:Y:S01]  /*1200*/  LDC R26, c[0x0][0xb24] ;  /* 0x0002c900ff1a7b82 */ /* 0x000ee20000000800 */
[----:B-1----:R-:W-:-:S09]  /*1210*/  UISETP.NE.AND UP1, UPT, UR4, 0x1, UPT ;  /* 0x000000010400788c */ /* 0x002fd2000bf25270 */
[----:B--2---:R-:W-:Y:S05]  /*1220*/  BRA.U UP1, `(.L_x_16) ;  /* 0x0000000101407547 */ /* 0x004fea000b800000 */
[----:B------:R-:W1:Y:S08]  /*1230*/  LDC.64 R4, c[0x0][0xb10] ;  /* 0x0002c400ff047b82 */ /* 0x000e700000000a00 */
[----:B------:R-:W2:Y:S08]  /*1240*/  LDC.64 R2, c[0x0][0xb18] ;  /* 0x0002c600ff027b82 */ /* 0x000eb00000000a00 */
[----:B------:R-:W4:Y:S08]  /*1250*/  LDC R6, c[0x0][0xb20] ;  /* 0x0002c800ff067b82 */ /* 0x000f300000000800 */
[----:B------:R-:W3:Y:S01]  /*1260*/  LDC R7, c[0x0][0xb0c] ;  /* 0x0002c300ff077b82 */ /* 0x000ee20000000800 */
[----:B-1----:R-:W-:-:S05]  /*1270*/  IMAD.HI.U32 R4, R53, R4, RZ ;  /* 0x0000000435047227 */ /* 0x002fca00078e00ff */
[----:B------:R-:W-:Y:S01]  /*1280*/  SHF.R.U32.HI R4, RZ, R5, R4 ;  /* 0x00000005ff047219 */ /* 0x000fe20000011604 */
[----:B--2---:R-:W-:Y:S01]  /*1290*/  IMAD.HI.U32 R3, R52, R3, RZ ;  /* 0x0000000334037227 */ /* 0x004fe200078e00ff */
[----:B------:R-:W-:-:S04]  /*12a0*/  ISETP.NE.AND P0, PT, R2, 0x1, PT ;  /* 0x000000010200780c */ /* 0x000fc80003f05270 */
[----:B----4-:R-:W-:-:S04]  /*12b0*/  SHF.R.U32.HI R3, RZ, R6, R3 ;  /* 0x00000006ff037219 */ /* 0x010fc80000011603 */
[----:B------:R-:W-:Y:S02]  /*12c0*/  SEL R3, R52, R3, !P0 ;  /* 0x0000000334037207 */ /* 0x000fe40004000000 */
[----:B---3--:R-:W-:-:S04]  /*12d0*/  ISETP.NE.AND P1, PT, R7, 0x1, PT ;  /* 0x000000010700780c */ /* 0x008fc80003f25270 */
[----:B------:R-:W-:-:S05]  /*12e0*/  SEL R4, R53, R4, !P1 ;  /* 0x0000000435047207 */ /* 0x000fca0004800000 */
[----:B------:R-:W-:Y:S02]  /*12f0*/  IMAD.IADD R5, R3, 0x1, -R4 ;  /* 0x0000000103057824 */ /* 0x000fe400078e0a04 */
[----:B------:R-:W-:Y:S02]  /*1300*/  IMAD.IADD R3, R4, 0x1, -R3 ;  /* 0x0000000104037824 */ /* 0x000fe400078e0a03 */
[----:B------:R-:W-:Y:S02]  /*1310*/  IMAD R53, R5, R7, R53 ;  /* 0x0000000705357224 */ /* 0x000fe400078e0235 */
[----:B------:R-:W-:-:S07]  /*1320*/  IMAD R52, R3, R2, R52 ;  /* 0x0000000203347224 */ /* 0x000fce00078e0234 */
.L_x_16:
[----:B------:R-:W-:Y:S01]  /*1330*/  BAR.SYNC.DEFER_BLOCKING 0x0 ;  /* 0x0000000000007b1d */ /* 0x000fe20000010000 */
[----:B------:R-:W-:Y:S01]  /*1340*/  UISETP.NE.AND UP1, UPT, UR8, 0x2, UPT ;  /* 0x000000020800788c */ /* 0x000fe2000bf25270 */
[----:B------:R-:W-:Y:S02]  /*1350*/  ISETP.NE.OR P5, PT, R0, 0x2, !P5 ;  /* 0x000000020000780c */ /* 0x000fe40006fa5670 */
[----:B------:R-:W-:-:S06]  /*1360*/  LOP3.LUT R2, R64, 0x1f, RZ, 0xc0, !PT ;  /* 0x0000001f40027812 */ /* 0x000fcc00078ec0ff */
[----:B------:R-:W-:Y:S05]  /*1370*/  BRA.U UP1, `(.L_x_17) ;  /* 0x0000001101fc7547 */ /* 0x000fea000b800000 */
[----:B------:R-:W1:Y:S01]  /*1380*/  LDCU UR13, c[0x0][0x38c] ;  /* 0x00007180ff0d77ac */ /* 0x000e620008000800 */
[----:B------:R-:W2:Y:S01]  /*1390*/  LDC R8, c[0x0][0x370] ;  /* 0x0000dc00ff087b82 */ /* 0x000ea20000000800 */
[----:B------:R-:W-:Y:S01]  /*13a0*/  PLOP3.LUT P1, PT, PT, PT, UP2, 0x80, 0x8 ;  /* 0x000000000008781c */ /* 0x000fe20003f2f028 */
[----:B------:R-:W-:Y:S01]  /*13b0*/  IMAD.MOV.U32 R15, RZ, RZ, 0x1 ;  /* 0x00000001ff0f7424 */ /* 0x000fe200078e00ff */
[----:B------:R-:W-:Y:S01]  /*13c0*/  ISETP.EQ.OR P4, PT, R2, RZ, P5 ;  /* 0x000000ff0200720c */ /* 0x000fe20002f82670 */
[----:B------:R-:W-:Y:S01]  /*13d0*/  IMAD.MOV.U32 R14, RZ, RZ, RZ ;  /* 0x000000ffff0e7224 */ /* 0x000fe200078e00ff */
[----:B------:R-:W-:Y:S02]  /*13e0*/  PLOP3.LUT P1, PT, P1, PT, PT, 0x8, 0x80 ;  /* 0x000000000080781c */ /* 0x000fe40000f2e170 */
[----:B------:R-:W-:Y:S01]  /*13f0*/  CS2R R12, SRZ ;  /* 0x00000000000c7805 */ /* 0x000fe2000001ff00 */
[----:B------:R-:W-:Y:S01]  /*1400*/  IMAD.MOV.U32 R11, RZ, RZ, 0x1 ;  /* 0x00000001ff0b7424 */ /* 0x000fe200078e00ff */
[----:B------:R-:W4:Y:S01]  /*1410*/  LDC R0, c[0x0][0x374] ;  /* 0x0000dd00ff007b82 */ /* 0x000f220000000800 */
[----:B------:R-:W2:Y:S01]  /*1420*/  LDCU.64 UR22, c[0x0][0x348] ;  /* 0x00006900ff1677ac */ /* 0x000ea20008000a00 */
[----:B------:R-:W-:Y:S01]  /*1430*/  UMOV UR6, URZ ;  /* 0x000000ff00067c82 */ /* 0x000fe20008000000 */
[----:B-1----:R-:W-:-:S04]  /*1440*/  UIADD3 UR5, UPT, UPT, UR13, 0xff, URZ ;  /* 0x000000ff0d057890 */ /* 0x002fc8000fffe0ff */
[----:B------:R-:W-:-:S04]  /*1450*/  USHF.R.S32.HI UR4, URZ, 0x1f, UR5 ;  /* 0x0000001fff047899 */ /* 0x000fc80008011405 */
[----:B------:R-:W-:-:S04]  /*1460*/  ULEA.HI UR4, UR4, UR5, URZ, 0x8 ;  /* 0x0000000504047291 */ /* 0x000fc8000f8f40ff */
[----:B------:R-:W-:Y:S02]  /*1470*/  USHF.R.S32.HI UR15, URZ, 0x8, UR4 ;  /* 0x00000008ff0f7899 */ /* 0x000fe40008011404 */
[----:B------:R-:W-:Y:S02]  /*1480*/  UIADD3 UR4, UPT, UPT, UR13, -0x1, URZ ;  /* 0xffffffff0d047890 */ /* 0x000fe4000fffe0ff */
[----:B------:R-:W-:Y:S02]  /*1490*/  UISETP.LT.U32.AND UP0, UPT, UR15, 0x6, UPT ;  /* 0x000000060f00788c */ /* 0x000fe4000bf01070 */
[----:B------:R-:W-:Y:S02]  /*14a0*/  UISETP.GE.U32.AND UP1, UPT, UR4, -0x1ff, UPT ;  /* 0xfffffe010400788c */ /* 0x000fe4000bf26070 */
[----:B------:R-:W-:Y:S02]  /*14b0*/  USEL UR14, UR15, 0x6, UP0 ;  /* 0x000000060f0e7887 */ /* 0x000fe40008000000 */
[----:B------:R-:W-:-:S02]  /*14c0*/  UIADD3 UR13, UPT, UPT, UR13, 0x1fe, URZ ;  /* 0x000001fe0d0d7890 */ /* 0x000fc4000fffe0ff */
[----:B------:R-:W-:Y:S02]  /*14d0*/  UIADD3 UR5, UPT, UPT, UR14, -0x1, URZ ;  /* 0xffffffff0e057890 */ /* 0x000fe4000fffe0ff */
[----:B------:R-:W-:-:S03]  /*14e0*/  UIADD3 UR7, UPT, UPT, UR15, -UR14, URZ ;  /* 0x8000000e0f077290 */ /* 0x000fc6000fffe0ff */
[----:B------:R-:W-:-:S04]  /*14f0*/  @UP1 UIADD3 UR5, UPT, UPT, UR14, URZ, URZ ;  /* 0x000000ff0e051290 */ /* 0x000fc8000fffe0ff */
[----:B--2---:R-:W-:-:S12]  /*1500*/  UIADD3 UR5, UPT, UPT, UR5, 0x1, URZ ;  /* 0x0000000105057890 */ /* 0x004fd8000fffe0ff */
.L_x_35:
[----:B------:R-:W-:Y:S01]  /*1510*/  UISETP.NE.AND UP0, UPT, UR39, URZ, UPT ;  /* 0x000000ff2700728c */ /* 0x000fe2000bf05270 */
[----:B------:R-:W1:Y:S08]  /*1520*/  S2UR UR39, SR_CgaCtaId ;  /* 0x00000000002779c3 */ /* 0x000e700000008800 */
[----:B------:R-:W-:Y:S05]  /*1530*/  BRA.U UP0, `(.L_x_18) ;  /* 0x0000000100347547 */ /* 0x000fea000b800000 */
[----:B------:R-:W2:Y:S01]  /*1540*/  S2R R2, SR_CgaCtaId ;  /* 0x0000000000027919 */ /* 0x000ea20000008800 */
[----:B------:R-:W-:-:S04]  /*1550*/  MOV R3, 0x400 ;  /* 0x0000040000037802 */ /* 0x000fc80000000f00 */
[----:B--2---:R-:W-:Y:S02]  /*1560*/  LEA R2, R2, R3, 0x18 ;  /* 0x0000000302027211 */ /* 0x004fe400078ec0ff */
[----:B------:R-:W-:-:S03]  /*1570*/  SHF.L.U32 R3, R11, 0x1f, RZ ;  /* 0x0000001f0b037819 */ /* 0x000fc600000006ff */
[----:B------:R-:W-:-:S04]  /*1580*/  IMAD R2, R12, 0x8, R2 ;  /* 0x000000080c027824 */ /* 0x000fc800078e0202 */
[----:B------:R-:W2:Y:S02]  /*1590*/  SYNCS.PHASECHK.TRANS64.TRYWAIT P0, [R2+URZ+0xf0], R3 ;  /* 0x0000f003020075a7 */ /* 0x000ea400080011ff */
[----:B--2---:R-:W-:Y:S05]  /*15a0*/  @!P0 BRA `(.L_x_19) ;  /* 0x0000004800008947 */ /* 0x004fea0003800000 */
.L_x_92:
[----:B------:R-:W-:Y:S01]  /*15b0*/  VIADD R12, R12, 0x1 ;  /* 0x000000010c0c7836 */ /* 0x000fe20000000000 */
[----:B------:R2:W-:Y:S04]  /*15c0*/  SYNCS.ARRIVE.TRANS64.A1T0 RZ, [R2+URZ+0xe0], RZ ;  /* 0x0000e0ff02ff79a7 */ /* 0x0005e800081000ff */
[----:B------:R-:W-:-:S04]  /*15d0*/  ISETP.NE.AND P0, PT, R12, 0x2, PT ;  /* 0x000000020c00780c */ /* 0x000fc80003f05270 */
[----:B------:R-:W-:Y:S02]  /*15e0*/  SEL R12, R12, RZ, P0 ;  /* 0x000000ff0c0c7207 */ /* 0x000fe40000000000 */
[----:B--2---:R-:W-:-:S04]  /*15f0*/  SEL R2, RZ, 0x1, P0 ;  /* 0x00000001ff027807 */ /* 0x004fc80000000000 */
[----:B------:R-:W-:-:S07]  /*1600*/  LOP3.LUT R11, R11, R2, RZ, 0x3c, !PT ;  /* 0x000000020b0b7212 */ /* 0x000fce00078e3cff */
.L_x_18:
[----:B------:R-:W-:Y:S01]  /*1610*/  UMOV UR4, 0x400 ;  /* 0x0000040000047882 */ /* 0x000fe20000000000 */
[----:B------:R-:W-:Y:S01]  /*1620*/  SHF.L.U32 R2, R15, 0x1f, RZ ;  /* 0x0000001f0f027819 */ /* 0x000fe200000006ff */
[----:B-1----:R-:W-:Y:S01]  /*1630*/  ULEA UR4, UR39, UR4, 0x18 ;  /* 0x0000000427047291 */ /* 0x002fe2000f8ec0ff */
[----:B------:R-:W-:Y:S01]  /*1640*/  R2UR UR35, R53 ;  /* 0x00000000352372ca */ /* 0x000fe200000e0000 */
[----:B------:R-:W-:Y:S01]  /*1650*/  UISETP.GE.U32.AND UP0, UPT, UR13, 0x1ff, UPT ;  /* 0x000001ff0d00788c */ /* 0x000fe2000bf06070 */
[----:B------:R-:W-:Y:S01]  /*1660*/  R2UR UR19, R52 ;  /* 0x00000000341372ca */ /* 0x000fe200000e0000 */
[----:B------:R-:W-:Y:S01]  /*1670*/  ULEA UR8, UR6, UR4, 0x3 ;  /* 0x0000000406087291 */ /* 0x000fe2000f8e18ff */
[----:B------:R-:W-:-:S08]  /*1680*/  UMOV UR29, URZ ;  /* 0x000000ff001d7c82 */ /* 0x000fd00008000000 */
[----:B------:R1:W2:Y:S01]  /*1690*/  SYNCS.PHASECHK.TRANS64.TRYWAIT P0, [UR8+0x30], R2 ;  /* 0x00003002ff0075a7 */ /* 0x0002a20008001108 */
[----:B------:R-:W-:Y:S02]  /*16a0*/  USHF.L.U32 UR35, UR35, 0x7, URZ ;  /* 0x0000000723237899 */ /* 0x000fe400080006ff */
[----:B------:R-:W-:Y:S01]  /*16b0*/  USHF.L.U32 UR19, UR19, 0x4, URZ ;  /* 0x0000000413137899 */ /* 0x000fe200080006ff */
[----:B------:R-:W-:Y:S11]  /*16c0*/  BRA.U !UP0, `(.L_x_20) ;  /* 0x0000000108d87547 */ /* 0x000ff6000b800000 */
[----:B------:R-:W-:Y:S01]  /*16d0*/  UMOV UR21, URZ ;  /* 0x000000ff00157c82 */ /* 0x000fe20008000000 */
[----:B------:R-:W-:-:S05]  /*16e0*/  UMOV UR37, UR6 ;  /* 0x0000000600257c82 */ /* 0x000fca0008000000 */
.L_x_25:
[----:B-1----:R-:W-:Y:S01]  /*16f0*/  ULEA UR33, UR37, UR4, 0x3 ;  /* 0x0000000425217291 */ /* 0x002fe2000f8e18ff */
[----:B--2---:R-:W-:Y:S01]  /*1700*/  @!P5 MOV R3, 0x9000 ;  /* 0x000090000003d802 */ /* 0x004fe20000000f00 */
[----:B--2---:R-:W-:Y:S10]  /*1710*/  @P0 BRA `(.L_x_21) ;  /* 0x00000000000c0947 */ /* 0x004ff40003800000 */
[----:B------:R-:W-:-:S04]  /*1720*/  SHF.L.U32 R4, R15, 0x1f, RZ ;  /* 0x0000001f0f047819 */ /* 0x000fc800000006ff */
[----:B------:R-:W2:Y:S02]  /*1730*/  SYNCS.PHASECHK.TRANS64.TRYWAIT P0, [UR33+0x30], R4 ;  /* 0x00003004ff0075a7 */ /* 0x000ea40008001121 */
[----:B--2---:R-:W-:Y:S05]  /*1740*/  @!P0 BRA `(.L_x_22) ;  /* 0x0000004400ac8947 */ /* 0x004fea0003800000 */
.L_x_21:
[----:B------:R2:W-:Y:S01]  /*1750*/  @!P5 SYNCS.ARRIVE.TRANS64 RZ, [UR33], R3 ;  /* 0x00000003ffffd9a7 */ /* 0x0005e20008000021 */
[----:B------:R-:W-:Y:S04]  /*1760*/  BSSY.RECONVERGENT B0, `(.L_x_23) ;  /* 0x0000003000007945 */ /* 0x000fe80003800200 */
[----:B------:R-:W-:Y:S05]  /*1770*/  @P4 BRA `(.L_x_24) ;  /* 0x0000000000044947 */ /* 0x000fea0003800000 */
[----:B------:R-:W-:Y:S05]  /*1780*/  BPT.TRAP 0x1 ;  /* 0x000000040000795c */ /* 0x000fea0000300000 */
.L_x_24:
[----:B------:R-:W-:Y:S05]  /*1790*/  BSYNC.RECONVERGENT B0 ;  /* 0x0000000000007941 */ /* 0x000fea0003800200 */
.L_x_23:
[----:B------:R-:W-:Y:S02]  /*17a0*/  UIADD3 UR6, UPT, UPT, UR37, 0x1, URZ ;  /* 0x0000000125067890 */ /* 0x000fe4000fffe0ff */
[----:B------:R-:W-:Y:S02]  /*17b0*/  ULEA UR24, UR37, UR4, 0xf ;  /* 0x0000000425187291 */ /* 0x000fe4000f8e78ff */
[----:B------:R-:W-:Y:S02]  /*17c0*/  UISETP.NE.AND UP0, UPT, UR6, 0x6, UPT ;  /* 0x000000060600788c */ /* 0x000fe4000bf05270 */
[----:B------:R-:W-:Y:S02]  /*17d0*/  UIADD3 UR42, UP1, UPT, UR22, 0x80, URZ ;  /* 0x00000080162a7890 */ /* 0x000fe4000ff3e0ff */
[----:B------:R-:W-:Y:S02]  /*17e0*/  USEL UR9, URZ, 0x1, UP0 ;  /* 0x00000001ff097887 */ /* 0x000fe40008000000 */
[----:B------:R-:W-:-:S02]  /*17f0*/  USEL UR6, UR6, URZ, UP0 ;  /* 0x000000ff06067287 */ /* 0x000fc40008000000 */
[----:B------:R-:W-:Y:S02]  /*1800*/  USHF.L.U32 UR34, UR21, 0x8, URZ ;  /* 0x0000000815227899 */ /* 0x000fe400080006ff */
[----:B------:R-:W-:Y:S01]  /*1810*/  ULEA UR8, UR6, UR4, 0x3 ;  /* 0x0000000406087291 */ /* 0x000fe2000f8e18ff */
[----:B------:R-:W-:Y:S01]  /*1820*/  LOP3.LUT R15, R15, UR9, RZ, 0x3c, !PT ;  /* 0x000000090f0f7c12 */ /* 0x000fe2000f8e3cff */
[----:B------:R-:W-:Y:S02]  /*1830*/  UIADD3 UR40, UP0, UPT, UR22, 0x180, URZ ;  /* 0x0000018016287890 */ /* 0x000fe4000ff1e0ff */
[----:B------:R-:W-:Y:S01]  /*1840*/  UIADD3.X UR43, UPT, UPT, URZ, UR23, URZ, UP1, !UPT ;  /* 0x00000017ff2b7290 */ /* 0x000fe20008ffe4ff */
[----:B-1----:R-:W-:Y:S01]  /*1850*/  SHF.L.U32 R2, R15, 0x1f, RZ ;  /* 0x0000001f0f027819 */ /* 0x002fe200000006ff */
[----:B------:R-:W-:Y:S02]  /*1860*/  UIADD3 UR32, UPT, UPT, UR24, 0x1200, URZ ;  /* 0x0000120018207890 */ /* 0x000fe4000fffe0ff */
[----:B------:R-:W-:Y:S01]  /*1870*/  UIADD3 UR26, UPT, UPT, UR34, 0x80, URZ ;  /* 0x00000080221a7890 */ /* 0x000fe2000fffe0ff */
[----:B------:R1:W1:Y:S01]  /*1880*/  SYNCS.PHASECHK.TRANS64.TRYWAIT P0, [UR8+0x30], R2 ;  /* 0x00003002ff0075a7 */ /* 0x0002620008001108 */
[----:B------:R-:W-:-:S02]  /*1890*/  ULEA UR8, UR37, UR4, 0xc ;  /* 0x0000000425087291 */ /* 0x000fc4000f8e60ff */
[----:B------:R-:W-:Y:S02]  /*18a0*/  UIADD3 UR24, UPT, UPT, UR24, 0x5200, URZ ;  /* 0x0000520018187890 */ /* 0x000fe4000fffe0ff */
[----:B------:R-:W-:Y:S02]  /*18b0*/  UIADD3.X UR41, UPT, UPT, URZ, UR23, URZ, UP0, !UPT ;  /* 0x00000017ff297290 */ /* 0x000fe400087fe4ff */
[----:B------:R-:W-:Y:S02]  /*18c0*/  UIADD3 UR16, UPT, UPT, UR8, 0x31200, URZ ;  /* 0x0003120008107890 */ /* 0x000fe4000fffe0ff */
[----:B------:R-:W-:Y:S01]  /*18d0*/  UIADD3 UR8, UPT, UPT, UR8, 0x31a00, URZ ;  /* 0x00031a0008087890 */ /* 0x000fe2000fffe0ff */
[----:B------:R-:W-:Y:S01]  /*18e0*/  UMOV UR30, 0x0 ;  /* 0x00000000001e7882 */ /* 0x000fe20000000000 */
[----:B------:R-:W-:Y:S01]  /*18f0*/  UMOV UR31, 0x10000000 ;  /* 0x10000000001f7882 */ /* 0x000fe20000000000 */
[----:B------:R-:W-:Y:S01]  /*1900*/  UMOV UR25, UR33 ;  /* 0x0000002100197c82 */ /* 0x000fe20008000000 */
[----:B------:R-:W-:Y:S01]  /*1910*/  UMOV UR27, UR35 ;  /* 0x00000023001b7c82 */ /* 0x000fe20008000000 */
[----:B------:R-:W-:Y:S01]  /*1920*/  UMOV UR28, UR36 ;  /* 0x00000024001c7c82 */ /* 0x000fe20008000000 */
[----:B------:R-:W-:Y:S01]  /*1930*/  UMOV UR17, UR33 ;  /* 0x0000002100117c82 */ /* 0x000fe20008000000 */
[----:B------:R-:W-:Y:S01]  /*1940*/  UMOV UR20, UR36 ;  /* 0x0000002400147c82 */ /* 0x000fe20008000000 */
[----:B------:R-:W-:Y:S01]  /*1950*/  UMOV UR18, UR34 ;  /* 0x0000002200127c82 */ /* 0x000fe20008000000 */
[----:B------:R1:W-:Y:S01]  /*1960*/  UTMALDG.3D [UR32], [UR42], desc[UR30] ;  /* 0x00001e202a0075b4 */ /* 0x0003e20008011000 */
[----:B------:R-:W-:Y:S01]  /*1970*/  UMOV UR11, UR19 ;  /* 0x00000013000b7c82 */ /* 0x000fe20008000000 */
[----:B------:R-:W-:Y:S01]  /*1980*/  UMOV UR12, UR36 ;  /* 0x00000024000c7c82 */ /* 0x000fe20008000000 */
[----:B------:R-:W-:Y:S01]  /*1990*/  UMOV UR9, UR33 ;  /* 0x0000002100097c82 */ /* 0x000fe20008000000 */
[----:B------:R-:W-:Y:S01]  /*19a0*/  UMOV UR10, UR26 ;  /* 0x0000001a000a7c82 */ /* 0x000fe20008000000 */
[----:B------:R-:W-:Y:S01]  /*19b0*/  UIADD3 UR21, UPT, UPT, UR21, 0x1, URZ ;  /* 0x0000000115157890 */ /* 0x000fe2000fffe0ff */
[----:B------:R-:W-:Y:S01]  /*19c0*/  UMOV UR29, UR5 ;  /* 0x00000005001d7c82 */ /* 0x000fe20008000000 */
[----:B------:R1:W-:Y:S02]  /*19d0*/  UTMALDG.3D [UR24], [UR42], desc[UR30] ;  /* 0x00001e182a0075b4 */ /* 0x0003e40008011000 */
[----:B------:R-:W-:Y:S01]  /*19e0*/  UISETP.NE.AND UP0, UPT, UR21, UR5, UPT ;  /* 0x000000051500728c */ /* 0x000fe2000bf05270 */
[----:B------:R-:W-:Y:S01]  /*19f0*/  UMOV UR37, UR6 ;  /* 0x0000000600257c82 */ /* 0x000fe20008000000 */
[----:B------:R1:W-:Y:S01]  /*1a00*/  UTMALDG.3D [UR16], [UR40], desc[UR30] ;  /* 0x00001e10280075b4 */ /* 0x0003e20008011000 */
[----:B------:R1:W-:Y:S06]  /*1a10*/  UTMALDG.3D [UR8], [UR40], desc[UR30] ;  /* 0x00001e08280075b4 */ /* 0x0003ec0008011000 */
[----:B------:R-:W-:Y:S05]  /*1a20*/  BRA.U UP0, `(.L_x_25) ;  /* 0xfffffffd00307547 */ /* 0x000fea000b83ffff */
.L_x_20:
[----:B-1----:R-:W-:Y:S01]  /*1a30*/  ULEA UR8, UR6, UR4, 0x3 ;  /* 0x0000000406087291 */ /* 0x002fe2000f8e18ff */
[----:B------:R-:W-:Y:S01]  /*1a40*/  SHF.L.U32 R2, R15, 0x1f, RZ ;  /* 0x0000001f0f027819 */ /* 0x000fe200000006ff */
[----:B------:R-:W-:Y:S01]  /*1a50*/  @!P1 SYNCS.ARRIVE.TRANS64.A1T0 RZ, [UR4+0x78], RZ ;  /* 0x000078ffffff99a7 */ /* 0x000fe20008100004 */
[----:B------:R-:W-:-:S06]  /*1a60*/  UISETP.GT.AND UP0, UPT, UR15, UR14, UPT ;  /* 0x0000000e0f00728c */ /* 0x000fcc000bf04270 */
[----:B--2---:R1:W2:Y:S03]  /*1a70*/  SYNCS.PHASECHK.TRANS64.TRYWAIT P0, [UR8+0x30], R2 ;  /* 0x00003002ff0075a7 */ /* 0x0042a60008001108 */
[----:B------:R-:W-:Y:S05]  /*1a80*/  BRA.U !UP0, `(.L_x_26) ;  /* 0x0000000108d47547 */ /* 0x000fea000b800000 */
[----:B------:R-:W-:Y:S01]  /*1a90*/  UIADD3 UR21, UPT, UPT, UR7, UR29, URZ ;  /* 0x0000001d07157290 */ /* 0x000fe2000fffe0ff */
[----:B------:R-:W-:-:S11]  /*1aa0*/  UMOV UR37, UR6 ;  /* 0x0000000600257c82 */ /* 0x000fd60008000000 */
.L_x_31:
[----:B-1----:R-:W-:Y:S01]  /*1ab0*/  ULEA UR33, UR37, UR4, 0x3 ;  /* 0x0000000425217291 */ /* 0x002fe2000f8e18ff */
[----:B--2---:R-:W-:Y:S01]  /*1ac0*/  @!P5 MOV R3, 0x9000 ;  /* 0x000090000003d802 */ /* 0x004fe20000000f00 */
[----:B--2---:R-:W-:Y:S10]  /*1ad0*/  @P0 BRA `(.L_x_27) ;  /* 0x00000000000c0947 */ /* 0x004ff40003800000 */
[----:B------:R-:W-:-:S04]  /*1ae0*/  SHF.L.U32 R4, R15, 0x1f, RZ ;  /* 0x0000001f0f047819 */ /* 0x000fc800000006ff */
[----:B------:R-:W2:Y:S02]  /*1af0*/  SYNCS.PHASECHK.TRANS64.TRYWAIT P0, [UR33+0x30], R4 ;  /* 0x00003004ff0075a7 */ /* 0x000ea40008001121 */
[----:B--2---:R-:W-:Y:S05]  /*1b00*/  @!P0 BRA `(.L_x_28) ;  /* 0x0000004000d48947 */ /* 0x004fea0003800000 */
.L_x_27:
[----:B------:R2:W-:Y:S01]  /*1b10*/  @!P5 SYNCS.ARRIVE.TRANS64 RZ, [UR33], R3 ;  /* 0x00000003ffffd9a7 */ /* 0x0005e20008000021 */
[----:B------:R-:W-:Y:S04]  /*1b20*/  BSSY.RECONVERGENT B0, `(.L_x_29) ;  /* 0x0000003000007945 */ /* 0x000fe80003800200 */
[----:B------:R-:W-:Y:S05]  /*1b30*/  @P4 BRA `(.L_x_30) ;  /* 0x0000000000044947 */ /* 0x000fea0003800000 */
[----:B------:R-:W-:Y:S05]  /*1b40*/  BPT.TRAP 0x1 ;  /* 0x000000040000795c */ /* 0x000fea0000300000 */
.L_x_30:
[----:B------:R-:W-:Y:S05]  /*1b50*/  BSYNC.RECONVERGENT B0 ;  /* 0x0000000000007941 */ /* 0x000fea0003800200 */
.L_x_29:
        /* <DEDUP_REMOVED lines=32> */
[----:B------:R-:W-:Y:S01]  /*1d60*/  UMOV UR10, UR26 ;  /* 0x0000001a000a7c82 */ /* 0x000fe20008000000 */
[----:B------:R-:W-:Y:S01]  /*1d70*/  UIADD3 UR29, UPT, UPT, UR29, 0x1, URZ ;  /* 0x000000011d1d7890 */ /* 0x000fe2000fffe0ff */
[----:B------:R1:W-:Y:S01]  /*1d80*/  UTMALDG.3D [UR24], [UR42], desc[UR30] ;  /* 0x00001e182a0075b4 */ /* 0x0003e20008011000 */
[----:B------:R-:W-:-:S02]  /*1d90*/  UMOV UR37, UR6 ;  /* 0x0000000600257c82 */ /* 0x000fc40008000000 */
[----:B------:R-:W-:Y:S01]  /*1da0*/  UISETP.NE.AND UP0, UPT, UR29, UR21, UPT ;  /* 0x000000151d00728c */ /* 0x000fe2000bf05270 */
[----:B------:R1:W-:Y:S01]  /*1db0*/  UTMALDG.3D [UR16], [UR40], desc[UR30] ;  /* 0x00001e10280075b4 */ /* 0x0003e20008011000 */
[----:B------:R1:W-:Y:S07]  /*1dc0*/  UTMALDG.3D [UR8], [UR40], desc[UR30] ;  /* 0x00001e08280075b4 */ /* 0x0003ee0008011000 */
[----:B------:R-:W-:Y:S05]  /*1dd0*/  BRA.U UP0, `(.L_x_31) ;  /* 0xfffffffd00347547 */ /* 0x000fea000b83ffff */
.L_x_26:
[C---:B-1----:R-:W-:Y:S01]  /*1de0*/  LEA R2, R14.reuse, UR4, 0x3 ;  /* 0x000000040e027c11 */ /* 0x042fe2000f8e18ff */
[----:B------:R-:W-:Y:S01]  /*1df0*/  NOP ;  /* 0x0000000000007918 */ /* 0x000fe20000000000 */
[----:B--2---:R-:W-:Y:S02]  /*1e00*/  SHF.L.U32 R3, R13, 0x1f, RZ ;  /* 0x0000001f0d037819 */ /* 0x004fe400000006ff */
[----:B------:R-:W-:Y:S02]  /*1e10*/  LEA R4, R14, UR4, 0x4 ;  /* 0x000000040e047c11 */ /* 0x000fe4000f8e20ff */
[----:B------:R-:W1:Y:S02]  /*1e20*/  SYNCS.PHASECHK.TRANS64.TRYWAIT P0, [R2+URZ+0x80], R3 ;  /* 0x00008003020075a7 */ /* 0x000e6400080011ff */
[----:B-1----:R-:W-:Y:S05]  /*1e30*/  @!P0 BRA `(.L_x_32) ;  /* 0x0000004000208947 */ /* 0x002fea0003800000 */
.L_x_95:
[----:B------:R-:W2:Y:S01]  /*1e40*/  LDS.128 R4, [R4+0x110] ;  /* 0x0001100004047984 */ /* 0x000ea20000000c00 */
[----:B---3--:R-:W-:Y:S01]  /*1e50*/  ISETP.GE.AND P0, PT, R26, 0x1, PT ;  /* 0x000000011a00780c */ /* 0x008fe20003f06270 */
[----:B-1----:R-:W-:Y:S01]  /*1e60*/  VIADD R2, R2, 0x90 ;  /* 0x0000009002027836 */ /* 0x002fe20000000000 */
[----:B------:R-:W-:Y:S01]  /*1e70*/  @!PT LDS RZ, [RZ] ;  /* 0x00000000fffff984 */ /* 0x000fe20000000800 */
[----:B------:R-:W-:Y:S01]  /*1e80*/  @!PT LDS RZ, [RZ] ;  /* 0x00000000fffff984 */ /* 0x000fe20000000800 */
[----:B------:R-:W-:Y:S01]  /*1e90*/  @!PT LDS RZ, [RZ] ;  /* 0x00000000fffff984 */ /* 0x000fe20000000800 */
[----:B------:R-:W-:Y:S01]  /*1ea0*/  @!PT LDS RZ, [RZ] ;  /* 0x00000000fffff984 */ /* 0x000fe20000000800 */
[----:B------:R1:W-:Y:S06]  /*1eb0*/  MEMBAR.ALL.CTA ;  /* 0x0000000000007992 */ /* 0x0003ec0000008000 */
[----:B-1----:R-:W1:Y:S01]  /*1ec0*/  FENCE.VIEW.ASYNC.S ;  /* 0x00000000000073c6 */ /* 0x002e620000000000 */
[----:B------:R-:W-:-:S04]  /*1ed0*/  PRMT R2, RZ, 0x654, R2 ;  /* 0x00000654ff027816 */ /* 0x000fc80000000002 */
[----:B-1----:R1:W-:Y:S01]  /*1ee0*/  SYNCS.ARRIVE.TRANS64.RED.A1T0 RZ, [R2+URZ], RZ ;  /* 0x000000ff02ff79a7 */ /* 0x0023e200081004ff */
[----:B--2---:R-:W-:-:S13]  /*1ef0*/  LOP3.LUT P2, RZ, R6, 0x1, RZ, 0xc0, !PT ;  /* 0x0000000106ff7812 */ /* 0x004fda000784c0ff */
[----:B------:R-:W-:Y:S01]  /*1f00*/  @P2 SHF.R.U32.HI R3, RZ, 0x10, R5 ;  /* 0x00000010ff032819 */ /* 0x000fe20000011605 */
[----:B------:R-:W-:Y:S01]  /*1f10*/  VOTEU.ANY UP0, P2 ;  /* 0x0000000000ff7886 */ /* 0x000fe20001000100 */
[----:B------:R-:W-:Y:S02]  /*1f20*/  @P2 MOV R10, R4 ;  /* 0x00000004000a2202 */ /* 0x000fe40000000f00 */
[----:B------:R-:W-:Y:S02]  /*1f30*/  @P2 R2UR.BROADCAST UR8, R3 ;  /* 0x00000000030822ca */ /* 0x000fe400008e0000 */
[----:B------:R-:W-:-:S11]  /*1f40*/  @P2 LOP3.LUT R9, R5, 0xffff, RZ, 0xc0, !PT ;  /* 0x0000ffff05092812 */ /* 0x000fd600078ec0ff */
[----:B------:R-:W-:Y:S01]  /*1f50*/  @UP0 UMOV UR36, UR8 ;  /* 0x0000000800240c82 */ /* 0x000fe20008000000 */
[----:B-1----:R-:W-:Y:S05]  /*1f60*/  @!P0 BRA `(.L_x_33) ;  /* 0x0000000000b88947 */ /* 0x002fea0003800000 */
[----:B------:R-:W4:Y:S01]  /*1f70*/  LDC.64 R4, c[0x0][0xb18] ;  /* 0x0002c600ff047b82 */ /* 0x000f220000000a00 */
[----:B------:R-:W-:-:S07]  /*1f80*/  ISETP.NE.AND P3, PT, R26, 0x1, PT ;  /* 0x000000011a00780c */ /* 0x000fce0003f65270 */
[----:B------:R-:W1:Y:S08]  /*1f90*/  LDC.64 R6, c[0x0][0xb10] ;  /* 0x0002c400ff067b82 */ /* 0x000e700000000a00 */
[----:B------:R-:W2:Y:S08]  /*1fa0*/  LDC R16, c[0x0][0xb20] ;  /* 0x0002c800ff107b82 */ /* 0x000eb00000000800 */
[----:B------:R-:W3:Y:S01]  /*1fb0*/  LDC R17, c[0x0][0xb0c] ;  /* 0x0002c300ff117b82 */ /* 0x000ee20000000800 */
[----:B----4-:R-:W-:Y:S01]  /*1fc0*/  IMAD.HI.U32 R19, R0, R5, RZ ;  /* 0x0000000500137227 */ /* 0x010fe200078e00ff */
[----:B------:R-:W-:-:S03]  /*1fd0*/  ISETP.NE.AND P0, PT, R4, 0x1, PT ;  /* 0x000000010400780c */ /* 0x000fc60003f05270 */
[----:B------:R-:W-:-:S03]  /*1fe0*/  IMAD.HI.U32 R5, R9, R5, RZ ;  /* 0x0000000509057227 */ /* 0x000fc600078e00ff */
[----:B------:R-:W4:Y:S01]  /*1ff0*/  LDC.64 R2, c[0x0][0xb28] ;  /* 0x0002ca00ff027b82 */ /* 0x000f220000000a00 */
[----:B-1----:R-:W-:-:S04]  /*2000*/  IMAD.HI.U32 R20, R8, R6, RZ ;  /* 0x0000000608147227 */ /* 0x002fc800078e00ff */
[----:B------:R-:W-:Y:S01]  /*2010*/  IMAD.HI.U32 R21, R10, R6, RZ ;  /* 0x000000060a157227 */ /* 0x000fe200078e00ff */
[----:B------:R-:W-:Y:S02]  /*2020*/  SHF.R.U32.HI R20, RZ, R7, R20 ;  /* 0x00000007ff147219 */ /* 0x000fe40000011614 */
[-C--:B--2---:R-:W-:Y:S02]  /*2030*/  SHF.R.U32.HI R19, RZ, R16.reuse, R19 ;  /* 0x00000010ff137219 */ /* 0x084fe40000011613 */
[----:B------:R-:W-:Y:S02]  /*2040*/  SHF.R.U32.HI R5, RZ, R16, R5 ;  /* 0x00000010ff057219 */ /* 0x000fe40000011605 */
[----:B------:R-:W-:Y:S02]  /*2050*/  SEL R19, R0, R19, !P0 ;  /* 0x0000001300137207 */ /* 0x000fe40004000000 */
[----:B------:R-:W-:Y:S02]  /*2060*/  SHF.R.U32.HI R21, RZ, R7, R21 ;  /* 0x00000007ff157219 */ /* 0x000fe40000011615 */
[----:B---3--:R-:W-:-:S02]  /*2070*/  ISETP.NE.AND P1, PT, R17, 0x1, PT ;  /* 0x000000011100780c */ /* 0x008fc40003f25270 */
[----:B------:R-:W-:Y:S02]  /*2080*/  SEL R5, R9, R5, !P0 ;  /* 0x0000000509057207 */ /* 0x000fe40004000000 */
[----:B------:R-:W-:Y:S02]  /*2090*/  SEL R20, R8, R20, !P1 ;  /* 0x0000001408147207 */ /* 0x000fe40004800000 */
[----:B------:R-:W-:Y:S01]  /*20a0*/  SEL R21, R10, R21, !P1 ;  /* 0x000000150a157207 */ /* 0x000fe20004800000 */
[----:B----4-:R-:W-:-:S04]  /*20b0*/  IMAD.HI.U32 R18, R19, R2, RZ ;  /* 0x0000000213127227 */ /* 0x010fc800078e00ff */
        /* <DEDUP_REMOVED lines=10> */
[----:B------:R-:W-:-:S04]  /*2160*/  @!P0 IMAD.HI.U32 R7, R21, R2, RZ ;  /* 0x0000000215078227 */ /* 0x000fc800078e00ff */
[----:B------:R-:W-:Y:S01]  /*2170*/  IMAD.MOV R2, RZ, RZ, -R6 ;  /* 0x000000ffff027224 */ /* 0x000fe200078e0a06 */
[----:B------:R-:W-:Y:S02]  /*2180*/  @!P0 SHF.R.U32.HI R3, RZ, R3, R7 ;  /* 0x00000003ff038219 */ /* 0x000fe40000011607 */
[----:B------:R-:W-:Y:S01]  /*2190*/  IADD3 R7, PT, PT, -R5, RZ, RZ ;  /* 0x000000ff05077210 */ /* 0x000fe20007ffe1ff */
[----:B------:R-:W-:Y:S01]  /*21a0*/  IMAD R2, R26, R2, R5 ;  /* 0x000000021a027224 */ /* 0x000fe200078e0205 */
        /* <DEDUP_REMOVED lines=10> */
.L_x_33:
[----:B------:R-:W1:Y:S02]  /*2250*/  LDCU UR8, c[0x0][0xb30] ;  /* 0x00016600ff0877ac */ /* 0x000e640008000800 */
[----:B-1----:R-:W-:-:S09]  /*2260*/  UISETP.NE.AND UP0, UPT, UR8, 0x1, UPT ;  /* 0x000000010800788c */ /* 0x002fd2000bf05270 */
[----:B------:R-:W-:Y:S05]  /*2270*/  BRA.U UP0, `(.L_x_34) ;  /* 0x0000000100407547 */ /* 0x000fea000b800000 */
[----:B------:R-:W1:Y:S08]  /*2280*/  LDC.64 R4, c[0x0][0xb10] ;  /* 0x0002c400ff047b82 */ /* 0x000e700000000a00 */
[----:B------:R-:W2:Y:S08]  /*2290*/  LDC.64 R2, c[0x0][0xb18] ;  /* 0x0002c600ff027b82 */ /* 0x000eb00000000a00 */
[----:B------:R-:W3:Y:S08]  /*22a0*/  LDC R6, c[0x0][0xb20] ;  /* 0x0002c800ff067b82 */ /* 0x000ef00000000800 */
[----:B------:R-:W4:Y:S01]  /*22b0*/  LDC R7, c[0x0][0xb0c] ;  /* 0x0002c300ff077b82 */ /* 0x000f220000000800 */
[----:B-1----:R-:W-:-:S05]  /*22c0*/  IMAD.HI.U32 R4, R10, R4, RZ ;  /* 0x000000040a047227 */ /* 0x002fca00078e00ff */
[----:B------:R-:W-:Y:S01]  /*22d0*/  SHF.R.U32.HI R4, RZ, R5, R4 ;  /* 0x00000005ff047219 */ /* 0x000fe20000011604 */
[----:B--2---:R-:W-:Y:S01]  /*22e0*/  IMAD.HI.U32 R3, R9, R3, RZ ;  /* 0x0000000309037227 */ /* 0x004fe200078e00ff */
[----:B------:R-:W-:-:S04]  /*22f0*/  ISETP.NE.AND P0, PT, R2, 0x1, PT ;  /* 0x000000010200780c */ /* 0x000fc80003f05270 */
[----:B---3--:R-:W-:-:S04]  /*2300*/  SHF.R.U32.HI R3, RZ, R6, R3 ;  /* 0x00000006ff037219 */ /* 0x008fc80000011603 */
[----:B------:R-:W-:Y:S02]  /*2310*/  SEL R3, R9, R3, !P0 ;  /* 0x0000000309037207 */ /* 0x000fe40004000000 */
[----:B----4-:R-:W-:-:S04]  /*2320*/  ISETP.NE.AND P1, PT, R7, 0x1, PT ;  /* 0x000000010700780c */ /* 0x010fc80003f25270 */
[----:B------:R-:W-:-:S05]  /*2330*/  SEL R4, R10, R4, !P1 ;  /* 0x000000040a047207 */ /* 0x000fca0004800000 */
[----:B------:R-:W-:Y:S02]  /*2340*/  IMAD.IADD R5, R3, 0x1, -R4 ;  /* 0x0000000103057824 */ /* 0x000fe400078e0a04 */
[----:B------:R-:W-:Y:S02]  /*2350*/  IMAD.IADD R3, R4, 0x1, -R3 ;  /* 0x0000000104037824 */ /* 0x000fe400078e0a03 */
[----:B------:R-:W-:Y:S02]  /*2360*/  IMAD R10, R5, R7, R10 ;  /* 0x00000007050a7224 */ /* 0x000fe400078e020a */
[----:B------:R-:W-:-:S07]  /*2370*/  IMAD R9, R3, R2, R9 ;  /* 0x0000000203097224 */ /* 0x000fce00078e0209 */
.L_x_34:
[----:B------:R-:W-:Y:S01]  /*2380*/  VIADD R14, R14, 0x1 ;  /* 0x000000010e0e7836 */ /* 0x000fe20000000000 */
[----:B------:R-:W-:Y:S01]  /*2390*/  PLOP3.LUT P1, PT, PT, PT, PT, 0x80, 0x8 ;  /* 0x000000000008781c */ /* 0x000fe20003f2f070 */
[----:B------:R-:W-:Y:S02]  /*23a0*/  IMAD.IADD R53, R10, 0x1, R51 ;  /* 0x000000010a357824 */ /* 0x000fe400078e0233 */
[----:B------:R-:W-:Y:S01]  /*23b0*/  IMAD.IADD R52, R9, 0x1, R50 ;  /* 0x0000000109347824 */ /* 0x000fe200078e0232 */
[----:B------:R-:W-:-:S04]  /*23c0*/  ISETP.NE.AND P0, PT, R14, 0x2, PT ;  /* 0x000000020e00780c */ /* 0x000fc80003f05270 */
[----:B------:R-:W-:Y:S02]  /*23d0*/  SEL R2, RZ, 0x1, P0 ;  /* 0x00000001ff027807 */ /* 0x000fe40000000000 */
[----:B------:R-:W-:Y:S02]  /*23e0*/  SEL R14, R14, RZ, P0 ;  /* 0x000000ff0e0e7207 */ /* 0x000fe40000000000 */
[----:B------:R-:W-:Y:S01]  /*23f0*/  LOP3.LUT R13, R13, R2, RZ, 0x3c, !PT ;  /* 0x000000020d0d7212 */ /* 0x000fe200078e3cff */
[----:B------:R-:W-:Y:S06]  /*2400*/  @P2 BRA `(.L_x_35) ;  /* 0xfffffff000402947 */ /* 0x000fec000383ffff */
[----:B------:R-:W-:Y:S01]  /*2410*/  UIADD3 UR4, UPT, UPT, UR4, 0x30, URZ ;  /* 0x0000003004047890 */ /* 0x000fe2000fffe0ff */
[----:B------:R-:W-:-:S03]  /*2420*/  SHF.L.U32 R2, R15, 0x1f, RZ ;  /* 0x0000001f0f027819 */ /* 0x000fc600000006ff */
[----:B------:R-:W-:-:S09]  /*2430*/  ULEA UR5, UR6, UR4, 0x3 ;  /* 0x0000000406057291 */ /* 0x000fd2000f8e18ff */
[----:B------:R-:W1:Y:S02]  /*2440*/  SYNCS.PHASECHK.TRANS64.TRYWAIT P0, [UR5], R2 ;  /* 0x00000002ff0075a7 */ /* 0x000e640008001105 */
[----:B-1----:R-:W-:Y:S05]  /*2450*/  @!P0 BRA `(.L_x_36) ;  /* 0x0000003800ac8947 */ /* 0x002fea0003800000 */
.L_x_97:
[----:B------:R-:W-:-:S04]  /*2460*/  UIADD3 UR6, UPT, UPT, UR6, 0x1, URZ ;  /* 0x0000000106067890 */ /* 0x000fc8000fffe0ff */
[----:B------:R-:W-:-:S04]  /*2470*/  UISETP.NE.AND UP0, UPT, UR6, 0x6, UPT ;  /* 0x000000060600788c */ /* 0x000fc8000bf05270 */
[----:B------:R-:W-:Y:S02]  /*2480*/  USEL UR7, URZ, 0x1, UP0 ;  /* 0x00000001ff077887 */ /* 0x000fe40008000000 */
[----:B------:R-:W-:-:S04]  /*2490*/  USEL UR6, UR6, URZ, UP0 ;  /* 0x000000ff06067287 */ /* 0x000fc80008000000 */
[----:B------:R-:W-:Y:S01]  /*24a0*/  ULEA UR5, UR6, UR4, 0x3 ;  /* 0x0000000406057291 */ /* 0x000fe2000f8e18ff */
[----:B-1----:R-:W-:-:S04]  /*24b0*/  LOP3.LUT R2, R15, UR7, RZ, 0x3c, !PT ;  /* 0x000000070f027c12 */ /* 0x002fc8000f8e3cff */
[----:B------:R-:W-:-:S04]  /*24c0*/  SHF.L.U32 R3, R2, 0x1f, RZ ;  /* 0x0000001f02037819 */ /* 0x000fc800000006ff */
[----:B------:R-:W1:Y:S02]  /*24d0*/  SYNCS.PHASECHK.TRANS64.TRYWAIT P0, [UR5], R3 ;  /* 0x00000003ff0075a7 */ /* 0x000e640008001105 */
[----:B-1----:R-:W-:Y:S05]  /*24e0*/  @!P0 BRA `(.L_x_37) ;  /* 0x0000003800a08947 */ /* 0x002fea0003800000 */
.L_x_99:
[----:B------:R-:W-:-:S04]  /*24f0*/  UIADD3 UR6, UPT, UPT, UR6, 0x1, URZ ;  /* 0x0000000106067890 */ /* 0x000fc8000fffe0ff */
[----:B------:R-:W-:-:S04]  /*2500*/  UISETP.NE.AND UP0, UPT, UR6, 0x6, UPT ;  /* 0x000000060600788c */ /* 0x000fc8000bf05270 */
[----:B------:R-:W-:Y:S02]  /*2510*/  USEL UR7, URZ, 0x1, UP0 ;  /* 0x00000001ff077887 */ /* 0x000fe40008000000 */
[----:B------:R-:W-:-:S04]  /*2520*/  USEL UR6, UR6, URZ, UP0 ;  /* 0x000000ff06067287 */ /* 0x000fc80008000000 */
[----:B------:R-:W-:Y:S01]  /*2530*/  ULEA UR5, UR6, UR4, 0x3 ;  /* 0x0000000406057291 */ /* 0x000fe2000f8e18ff */
[----:B------:R-:W-:-:S04]  /*2540*/  LOP3.LUT R2, R2, UR7, RZ, 0x3c, !PT ;  /* 0x0000000702027c12 */ /* 0x000fc8000f8e3cff */
[----:B-1----:R-:W-:-:S04]  /*2550*/  SHF.L.U32 R3, R2, 0x1f, RZ ;  /* 0x0000001f02037819 */ /* 0x002fc800000006ff */
[----:B------:R-:W1:Y:S02]  /*2560*/  SYNCS.PHASECHK.TRANS64.TRYWAIT P0, [UR5], R3 ;  /* 0x00000003ff0075a7 */ /* 0x000e640008001105 */
[----:B-1----:R-:W-:Y:S05]  /*2570*/  @!P0 BRA `(.L_x_38) ;  /* 0x0000003800948947 */ /* 0x002fea0003800000 */
.L_x_101:
        /* <DEDUP_REMOVED lines=9> */
.L_x_103:
        /* <DEDUP_REMOVED lines=9> */
.L_x_105:
[----:B------:R-:W-:-:S04]  /*26a0*/  UIADD3 UR6, UPT, UPT, UR6, 0x1, URZ ;  /* 0x0000000106067890 */ /* 0x000fc8000fffe0ff */
[----:B------:R-:W-:-:S04]  /*26b0*/  UISETP.NE.AND UP0, UPT, UR6, 0x6, UPT ;  /* 0x000000060600788c */ /* 0x000fc8000bf05270 */
[----:B------:R-:W-:Y:S02]  /*26c0*/  USEL UR5, URZ, 0x1, UP0 ;  /* 0x00000001ff057887 */ /* 0x000fe40008000000 */
[----:B------:R-:W-:-:S04]  /*26d0*/  USEL UR6, UR6, URZ, UP0 ;  /* 0x000000ff06067287 */ /* 0x000fc80008000000 */
[----:B------:R-:W-:Y:S01]  /*26e0*/  ULEA UR6, UR6, UR4, 0x3 ;  /* 0x0000000406067291 */ /* 0x000fe2000f8e18ff */
[----:B------:R-:W-:-:S04]  /*26f0*/  LOP3.LUT R2, R2, UR5, RZ, 0x3c, !PT ;  /* 0x0000000502027c12 */ /* 0x000fc8000f8e3cff */
[----:B------:R-:W-:Y:S01]  /*2700*/  SHF.L.U32 R2, R2, 0x1f, RZ ;  /* 0x0000001f02027819 */ /* 0x000fe200000006ff */
[----:B-1--4-:R-:W-:-:S07]  /*2710*/  IMAD.U32 R0, RZ, RZ, UR6 ;  /* 0x00000006ff007e24 */ /* 0x012fce000f8e00ff */
.L_x_41:
[----:B-1----:R1:W2:Y:S02]  /*2720*/  SYNCS.PHASECHK.TRANS64.TRYWAIT P0, [R0+URZ], R2 ;  /* 0x00000002000075a7 */ /* 0x0022a400080011ff */
[----:B--2---:R-:W-:Y:S05]  /*2730*/  @!P0 NANOSLEEP.SYNCS 0x989680 ;  /* 0x009896800000895d */ /* 0x004fea0003900000 */
[----:B------:R-:W2:Y:S02]  /*2740*/  @!P0 SYNCS.PHASECHK.TRANS64 P0, [R0+URZ], R2 ;  /* 0x00000002000085a7 */ /* 0x000ea400080010ff */
[----:B--2---:R-:W-:Y:S05]  /*2750*/  @P0 EXIT ;  /* 0x000000000000094d */ /* 0x004fea0003800000 */
[----:B------:R-:W-:Y:S05]  /*2760*/  BRA `(.L_x_41) ;  /* 0xfffffffc00ec7947 */ /* 0x000fea000383ffff */
.L_x_17:
[----:B------:R-:W-:-:S04]  /*2770*/  UISETP.NE.AND UP1, UPT, UR39, URZ, UPT ;  /* 0x000000ff2700728c */ /* 0x000fc8000bf25270 */
[----:B------:R-:W-:-:S09]  /*2780*/  UISETP.NE.OR UP1, UPT, UR8, 0x1, UP1 ;  /* 0x000000010800788c */ /* 0x000fd20008f25670 */
[----:B------:R-:W-:Y:S05]  /*2790*/  BRA.U UP1, `(.L_x_42) ;  /* 0x0000000501487547 */ /* 0x000fea000b800000 */
[----:B------:R-:W-:Y:S01]  /*27a0*/  ISETP.NE.AND P2, PT, R2, RZ, PT ;  /* 0x000000ff0200720c */ /* 0x000fe20003f45270 */
[----:B------:R-:W-:Y:S01]  /*27b0*/  IMAD.MOV.U32 R12, RZ, RZ, 0x1 ;  /* 0x00000001ff0c7424 */ /* 0x000fe200078e00ff */
[----:B------:R-:W-:Y:S02]  /*27c0*/  CS2R R10, SRZ ;  /* 0x00000000000a7805 */ /* 0x000fe4000001ff00 */
[----:B------:R-:W-:Y:S01]  /*27d0*/  CS2R R8, SRZ ;  /* 0x0000000000087805 */ /* 0x000fe2000001ff00 */
[----:B------:R-:W-:Y:S01]  /*27e0*/  UMOV UR4, 0x400 ;  /* 0x0000040000047882 */ /* 0x000fe20000000000 */
[----:B------:R-:W-:Y:S01]  /*27f0*/  UMOV UR6, URZ ;  /* 0x000000ff00067c82 */ /* 0x000fe20008000000 */
[----:B------:R-:W-:-:S12]  /*2800*/  ULEA UR39, UR39, UR4, 0x18 ;  /* 0x0000000427277291 */ /* 0x000fd8000f8ec0ff */
.L_x_46:
[----:B------:R-:W-:Y:S02]  /*2810*/  LEA R0, R8, UR39, 0x3 ;  /* 0x0000002708007c11 */ /* 0x000fe4000f8e18ff */
[----:B------:R-:W-:-:S03]  /*2820*/  SHF.L.U32 R4, R9, 0x1f, RZ ;  /* 0x0000001f09047819 */ /* 0x000fc600000006ff */
[----:B------:R-:W-:Y:S01]  /*2830*/  VIADD R5, R0, 0xf0 ;  /* 0x000000f000057836 */ /* 0x000fe20000000000 */
[----:B------:R-:W1:Y:S02]  /*2840*/  SYNCS.PHASECHK.TRANS64.TRYWAIT P0, [R0+URZ+0xe0], R4 ;  /* 0x0000e004000075a7 */ /* 0x000e6400080011ff */
[----:B-1----:R-:W-:Y:S05]  /*2850*/  @!P0 BRA `(.L_x_43) ;  /* 0x0000003800248947 */ /* 0x002fea0003800000 */
.L_x_106:
[----:B------:R-:W-:Y:S01]  /*2860*/  ULEA UR5, UR6, UR39, 0x3 ;  /* 0x0000002706057291 */ /* 0x000fe2000f8e18ff */
[----:B-1----:R-:W-:Y:S01]  /*2870*/  PRMT R0, RZ, 0x654, R5 ;  /* 0x00000654ff007816 */ /* 0x002fe20000000005 */
[----:B------:R-:W-:Y:S01]  /*2880*/  @!P2 IMAD.MOV.U32 R4, RZ, RZ, 0x10 ;  /* 0x00000010ff04a424 */ /* 0x000fe200078e00ff */
[----:B------:R-:W-:Y:S01]  /*2890*/  SHF.L.U32 R5, R12, 0x1f, RZ ;  /* 0x0000001f0c057819 */ /* 0x000fe200000006ff */
[----:B------:R-:W-:Y:S01]  /*28a0*/  UIADD3 UR4, UPT, UPT, UR5, 0x80, URZ ;  /* 0x0000008005047890 */ /* 0x000fe2000fffe0ff */
[----:B------:R1:W-:Y:S05]  /*28b0*/  SYNCS.ARRIVE.TRANS64.RED.A1T0 RZ, [R0+URZ], RZ ;  /* 0x000000ff00ff79a7 */ /* 0x0003ea00081004ff */
[----:B------:R-:W-:Y:S01]  /*28c0*/  IMAD.U32 R6, RZ, RZ, UR4 ;  /* 0x00000004ff067e24 */ /* 0x000fe2000f8e00ff */
[----:B------:R-:W2:Y:S04]  /*28d0*/  SYNCS.PHASECHK.TRANS64.TRYWAIT P0, [UR5+0x90], R5 ;  /* 0x00009005ff0075a7 */ /* 0x000ea80008001105 */
[----:B------:R-:W-:Y:S01]  /*28e0*/  PRMT R6, R2, 0x654, R6 ;  /* 0x0000065402067816 */ /* 0x000fe20000000006 */
[----:B-12---:R-:W-:Y:S06]  /*28f0*/  @!P0 BRA `(.L_x_44) ;  /* 0x0000003800108947 */ /* 0x006fec0003800000 */
.L_x_108:
[----:B------:R-:W-:Y:S01]  /*2900*/  ULEA UR4, UR6, UR39, 0x4 ;  /* 0x0000002706047291 */ /* 0x000fe2000f8e20ff */
[----:B------:R-:W-:Y:S01]  /*2910*/  SEL R3, R6, R3, !P2 ;  /* 0x0000000306037207 */ /* 0x000fe20005000000 */
[----:B------:R-:W-:Y:S01]  /*2920*/  UIADD3 UR5, UPT, UPT, UR5, 0x80, URZ ;  /* 0x0000008005057890 */ /* 0x000fe2000fffe0ff */
[----:B-1----:R-:W-:Y:S01]  /*2930*/  LEA R0, R11, UR39, 0x3 ;  /* 0x000000270b007c11 */ /* 0x002fe2000f8e18ff */
[----:B------:R-:W-:Y:S01]  /*2940*/  UIADD3 UR4, UPT, UPT, UR4, 0x110, URZ ;  /* 0x0000011004047890 */ /* 0x000fe2000fffe0ff */
[----:B------:R1:W-:Y:S01]  /*2950*/  @!P2 SYNCS.ARRIVE.TRANS64.RED RZ, [R3+URZ], R4 ;  /* 0x0000000403ffa9a7 */ /* 0x0003e200080004ff */
[----:B------:R-:W-:Y:S01]  /*2960*/  UIADD3 UR6, UPT, UPT, UR6, 0x1, URZ ;  /* 0x0000000106067890 */ /* 0x000fe2000fffe0ff */
[----:B------:R-:W-:-:S03]  /*2970*/  VIADD R8, R8, 0x1 ;  /* 0x0000000108087836 */ /* 0x000fc60000000000 */
[----:B------:R-:W-:Y:S02]  /*2980*/  UISETP.NE.AND UP0, UPT, UR6, 0x2, UPT ;  /* 0x000000020600788c */ /* 0x000fe4000bf05270 */
[----:B------:R-:W-:Y:S01]  /*2990*/  ISETP.NE.AND P0, PT, R8, 0x2, PT ;  /* 0x000000020800780c */ /* 0x000fe20003f05270 */
[----:B------:R-:W-:Y:S06]  /*29a0*/  UGETNEXTWORKID.BROADCAST [UR4], [UR5] ;  /* 0x00000000040073ca */ /* 0x000fec0008000100 */
[----:B------:R-:W-:Y:S02]  /*29b0*/  USEL UR4, URZ, 0x1, UP0 ;  /* 0x00000001ff047887 */ /* 0x000fe40008000000 */
[----:B------:R-:W-:-:S04]  /*29c0*/  USEL UR6, UR6, URZ, UP0 ;  /* 0x000000ff06067287 */ /* 0x000fc80008000000 */
[----:B------:R-:W-:Y:S02]  /*29d0*/  LOP3.LUT R12, R12, UR4, RZ, 0x3c, !PT ;  /* 0x000000040c0c7c12 */ /* 0x000fe4000f8e3cff */
[----:B-1----:R-:W-:-:S04]  /*29e0*/  SHF.L.U32 R4, R10, 0x1f, RZ ;  /* 0x0000001f0a047819 */ /* 0x002fc800000006ff */
[----:B------:R-:W1:Y:S02]  /*29f0*/  SYNCS.PHASECHK.TRANS64.TRYWAIT P1, [R0+URZ+0x80], R4 ;  /* 0x00008004000075a7 */ /* 0x000e6400080211ff */
[----:B-1----:R-:W-:Y:S05]  /*2a00*/  @!P1 BRA `(.L_x_45) ;  /* 0x0000003400e49947 */ /* 0x002fea0003800000 */
.L_x_109:
[C---:B-1----:R-:W-:Y:S01]  /*2a10*/  LEA R4, R11.reuse, UR39, 0x4 ;  /* 0x000000270b047c11 */ /* 0x042fe2000f8e20ff */
[----:B------:R-:W-:Y:S01]  /*2a20*/  VIADD R0, R0, 0x90 ;  /* 0x0000009000007836 */ /* 0x000fe20000000000 */
[----:B------:R-:W-:Y:S01]  /*2a30*/  SEL R8, R8, RZ, P0 ;  /* 0x000000ff08087207 */ /* 0x000fe20000000000 */
[----:B------:R-:W-:-:S03]  /*2a40*/  VIADD R11, R11, 0x1 ;  /* 0x000000010b0b7836 */ /* 0x000fc60000000000 */
[----:B------:R-:W1:Y:S01]  /*2a50*/  LDS.128 R4, [R4+0x110] ;  /* 0x0001100004047984 */ /* 0x000e620000000c00 */
[----:B------:R-:W-:Y:S02]  /*2a60*/  PRMT R0, RZ, 0x654, R0 ;  /* 0x00000654ff007816 */ /* 0x000fe40000000000 */
[C---:B------:R-:W-:Y:S01]  /*2a70*/  ISETP.NE.AND P1, PT, R11.reuse, 0x2, PT ;  /* 0x000000020b00780c */ /* 0x040fe20003f25270 */
[----:B------:R-:W-:Y:S01]  /*2a80*/  @!PT LDS RZ, [RZ] ;  /* 0x00000000fffff984 */ /* 0x000fe20000000800 */
[----:B------:R-:W-:Y:S01]  /*2a90*/  @!PT LDS RZ, [RZ] ;  /* 0x00000000fffff984 */ /* 0x000fe20000000800 */
[----:B------:R-:W-:Y:S01]  /*2aa0*/  @!PT LDS RZ, [RZ] ;  /* 0x00000000fffff984 */ /* 0x000fe20000000800 */
[----:B------:R-:W-:Y:S01]  /*2ab0*/  @!PT LDS RZ, [RZ] ;  /* 0x00000000fffff984 */ /* 0x000fe20000000800 */
[----:B------:R2:W-:Y:S06]  /*2ac0*/  MEMBAR.ALL.CTA ;  /* 0x0000000000007992 */ /* 0x0005ec0000008000 */
[----:B--2---:R-:W2:Y:S01]  /*2ad0*/  FENCE.VIEW.ASYNC.S ;  /* 0x00000000000073c6 */ /* 0x004ea20000000000 */
[----:B------:R-:W-:Y:S01]  /*2ae0*/  SEL R11, R11, RZ, P1 ;  /* 0x000000ff0b0b7207 */ /* 0x000fe20000800000 */
[----:B--2---:R2:W-:Y:S01]  /*2af0*/  SYNCS.ARRIVE.TRANS64.RED.A1T0 RZ, [R0+URZ], RZ ;  /* 0x000000ff00ff79a7 */ /* 0x0045e200081004ff */
[----:B-1----:R-:W-:-:S02]  /*2b00*/  LOP3.LUT P3, RZ, R6, 0x1, RZ, 0xc0, !PT ;  /* 0x0000000106ff7812 */ /* 0x002fc4000786c0ff */
[----:B------:R-:W-:-:S04]  /*2b10*/  SEL R4, RZ, 0x1, P1 ;  /* 0x00000001ff047807 */ /* 0x000fc80000800000 */
[----:B------:R-:W-:Y:S02]  /*2b20*/  LOP3.LUT R10, R10, R4, RZ, 0x3c, !PT ;  /* 0x000000040a0a7212 */ /* 0x000fe400078e3cff */
[----:B--2---:R-:W-:-:S04]  /*2b30*/  SEL R0, RZ, 0x1, P0 ;  /* 0x00000001ff007807 */ /* 0x004fc80000000000 */
[----:B------:R-:W-:Y:S01]  /*2b40*/  LOP3.LUT R9, R9, R0, RZ, 0x3c, !PT ;  /* 0x0000000009097212 */ /* 0x000fe200078e3cff */
[----:B------:R-:W-:Y:S06]  /*2b50*/  @P3 BRA `(.L_x_46) ;  /* 0xfffffffc002c3947 */ /* 0x000fec000383ffff */
[----:B------:R-:W-:Y:S01]  /*2b60*/  ULEA UR5, UR6, UR39, 0x3 ;  /* 0x0000002706057291 */ /* 0x000fe2000f8e18ff */
[----:B------:R-:W-:-:S08]  /*2b70*/  SHF.L.U32 R2, R12, 0x1f, RZ ;  /* 0x0000001f0c027819 */ /* 0x000fd000000006ff */
[----:B------:R-:W1:Y:S02]  /*2b80*/  SYNCS.PHASECHK.TRANS64 P0, [UR5+0x90], R2 ;  /* 0x00009002ff0075a7 */ /* 0x000e640008001005 */
[----:B-1----:R-:W-:Y:S05]  /*2b90*/  @P0 BRA `(.L_x_47) ;  /* 0x0000000000080947 */ /* 0x002fea0003800000 */
[----:B------:R-:W1:Y:S02]  /*2ba0*/  SYNCS.PHASECHK.TRANS64.TRYWAIT P0, [UR5+0x90], R2 ;  /* 0x00009002ff0075a7 */ /* 0x000e640008001105 */
[----:B-1----:R-:W-:Y:S05]  /*2bb0*/  @!P0 BRA `(.L_x_48) ;  /* 0x00000034008c8947 */ /* 0x002fea0003800000 */
.L_x_47:
[----:B------:R-:W-:-:S04]  /*2bc0*/  UIADD3 UR4, UPT, UPT, UR6, 0x1, URZ ;  /* 0x0000000106047890 */ /* 0x000fc8000fffe0ff */
[----:B------:R-:W-:-:S04]  /*2bd0*/  UISETP.NE.AND UP0, UPT, UR4, 0x2, UPT ;  /* 0x000000020400788c */ /* 0x000fc8000bf05270 */
[----:B------:R-:W-:Y:S02]  /*2be0*/  USEL UR7, URZ, 0x1, UP0 ;  /* 0x00000001ff077887 */ /* 0x000fe40008000000 */
[----:B------:R-:W-:-:S04]  /*2bf0*/  USEL UR4, UR4, URZ, UP0 ;  /* 0x000000ff04047287 */ /* 0x000fc80008000000 */
[----:B------:R-:W-:Y:S01]  /*2c00*/  ULEA UR4, UR4, UR39, 0x3 ;  /* 0x0000002704047291 */ /* 0x000fe2000f8e18ff */
[----:B-1----:R-:W-:-:S04]  /*2c10*/  LOP3.LUT R2, R12, UR7, RZ, 0x3c, !PT ;  /* 0x000000070c027c12 */ /* 0x002fc8000f8e3cff */
[----:B------:R-:W-:-:S04]  /*2c20*/  SHF.L.U32 R0, R2, 0x1f, RZ ;  /* 0x0000001f02007819 */ /* 0x000fc800000006ff */
[----:B------:R-:W1:Y:S02]  /*2c30*/  SYNCS.PHASECHK.TRANS64 P0, [UR4+0x90], R0 ;  /* 0x00009000ff0075a7 */ /* 0x000e640008001004 */
[----:B-1----:R-:W-:Y:S05]  /*2c40*/  @P0 EXIT ;  /* 0x000000000000094d */ /* 0x002fea0003800000 */
[----:B------:R-:W-:Y:S02]  /*2c50*/  SHF.L.U32 R2, R2, 0x1f, RZ ;  /* 0x0000001f02027819 */ /* 0x000fe400000006ff */
[----:B------:R-:W-:-:S07]  /*2c60*/  MOV R0, UR4 ;  /* 0x0000000400007c02 */ /* 0x000fce0008000f00 */
.L_x_49:
[----:B-1----:R1:W2:Y:S02]  /*2c70*/  SYNCS.PHASECHK.TRANS64.TRYWAIT P0, [R0+URZ+0x90], R2 ;  /* 0x00009002000075a7 */ /* 0x0022a400080011ff */
[----:B--2---:R-:W-:Y:S05]  /*2c80*/  @!P0 NANOSLEEP.SYNCS 0x989680 ;  /* 0x009896800000895d */ /* 0x004fea0003900000 */
[----:B------:R-:W2:Y:S02]  /*2c90*/  @!P0 SYNCS.PHASECHK.TRANS64 P0, [R0+URZ+0x90], R2 ;  /* 0x00009002000085a7 */ /* 0x000ea400080010ff */
[----:B--2---:R-:W-:Y:S05]  /*2ca0*/  @P0 EXIT ;  /* 0x000000000000094d */ /* 0x004fea0003800000 */
[----:B------:R-:W-:Y:S05]  /*2cb0*/  BRA `(.L_x_49) ;  /* 0xfffffffc00ec7947 */ /* 0x000fea000383ffff */
.L_x_42:
[----:B------:R-:W-:-:S09]  /*2cc0*/  UISETP.NE.AND UP1, UPT, UR8, URZ, UPT ;  /* 0x000000ff0800728c */ /* 0x000fd2000bf25270 */
[----:B------:R-:W-:Y:S05]  /*2cd0*/  BRA.U UP1, `(.L_x_50) ;  /* 0x0000001101247547 */ /* 0x000fea000b800000 */
[----:B------:R-:W-:Y:S01]  /*2ce0*/  UMOV UR4, 0x40 ;  /* 0x0000004000047882 */ /* 0x000fe20000000000 */
[----:B------:R-:W-:Y:S01]  /*2cf0*/  NOP ;  /* 0x0000000000007918 */ /* 0x000fe20000000000 */
[----:B------:R-:W-:Y:S01]  /*2d00*/  ULEA UR4, UR39, UR4, 0x18 ;  /* 0x0000000427047291 */ /* 0x000fe2000f8ec0ff */
[----:B------:R-:W-:Y:S02]  /*2d10*/  UMOV UR5, 0x400 ;  /* 0x0000040000057882 */ /* 0x000fe40000000000 */
[----:B------:R-:W-:-:S06]  /*2d20*/  ULEA UR39, UR39, UR5, 0x18 ;  /* 0x0000000527277291 */ /* 0x000fcc000f8ec0ff */
[----:B------:R-:W1:Y:S02]  /*2d30*/  LDS.U8 R0, [UR4+0x1c] ;  /* 0x00001c04ff007984 */ /* 0x000e640008000000 */
[----:B-1----:R-:W-:-:S13]  /*2d40*/  ISETP.NE.AND P0, PT, R0, RZ, PT ;  /* 0x000000ff0000720c */ /* 0x002fda0003f05270 */
[----:B------:R-:W-:Y:S05]  /*2d50*/  @P0 BRA `(.L_x_51) ;  /* 0x0000000000580947 */ /* 0x000fea0003800000 */
[----:B------:R-:W-:-:S13]  /*2d60*/  ELECT P0, URZ, PT ;  /* 0x0000000000ff782f */ /* 0x000fda0003800000 */
[----:B------:R-:W-:Y:S05]  /*2d70*/  @!P0 BRA `(.L_x_52) ;  /* 0x0000000000608947 */ /* 0x000fea0003800000 */
[----:B------:R-:W-:Y:S01]  /*2d80*/  UMOV UR5, 0x10 ;  /* 0x0000001000057882 */ /* 0x000fe20000000000 */
[----:B------:R-:W-:Y:S01]  /*2d90*/  HFMA2 R0, -RZ, RZ, 0, 5.9604644775390625e-08 ;  /* 0x00000001ff007431 */ /* 0x000fe200000001ff */
[----:B------:R-:W-:-:S03]  /*2da0*/  MOV R2, 0xffff ;  /* 0x0000ffff00027802 */ /* 0x000fc60000000f00 */
[----:B------:R-:W-:Y:S04]  /*2db0*/  DEPBAR.LE SB1, 0x36 ;  /* 0x00009d800000791a */ /* 0x000fe80000000000 */
[----:B------:R-:W1:Y:S02]  /*2dc0*/  UTCATOMSWS.FIND_AND_SET.ALIGN UP0, UR5, UR5 ;  /* 0x00000005000575e3 */ /* 0x000e640008000800 */
[----:B-1----:R-:W-:Y:S01]  /*2dd0*/  MOV R3, UR5 ;  /* 0x0000000500037c02 */ /* 0x002fe20008000f00 */
[----:B------:R-:W-:Y:S06]  /*2de0*/  BRA.U UP0, `(.L_x_53) ;  /* 0x0000000100187547 */ /* 0x000fec000b800000 */
.L_x_54:
[----:B------:R-:W-:Y:S05]  /*2df0*/  NANOSLEEP 0x64 ;  /* 0x000000640000795d */ /* 0x000fea0003800000 */
[----:B------:R-:W-:-:S05]  /*2e00*/  UMOV UR5, 0x10 ;  /* 0x0000001000057882 */ /* 0x000fca0000000000 */
[----:B------:R-:W-:Y:S04]  /*2e10*/  DEPBAR.LE SB1, 0x36 ;  /* 0x00009d800000791a */ /* 0x000fe80000000000 */
[----:B------:R-:W1:Y:S02]  /*2e20*/  UTCATOMSWS.FIND_AND_SET.ALIGN UP0, UR5, UR5 ;  /* 0x00000005000575e3 */ /* 0x000e640008000800 */
[----:B-1----:R-:W-:Y:S01]  /*2e30*/  MOV R3, UR5 ;  /* 0x0000000500037c02 */ /* 0x002fe20008000f00 */
[----:B------:R-:W-:Y:S05]  /*2e40*/  BRA.U !UP0, `(.L_x_54) ;  /* 0xfffffffd08e87547 */ /* 0x000fea000b83ffff */
.L_x_53:
[-C--:B------:R-:W-:Y:S02]  /*2e50*/  SHF.L.U32 R2, R2, R3.reuse, RZ ;  /* 0x0000000302027219 */ /* 0x080fe400000006ff */
[----:B------:R-:W-:Y:S01]  /*2e60*/  SHF.L.U32 R0, R0, R3, RZ ;  /* 0x0000000300007219 */ /* 0x000fe200000006ff */
[----:B------:R-:W-:Y:S02]  /*2e70*/  IMAD.SHL.U32 R3, R3, 0x20, RZ ;  /* 0x0000002003037824 */ /* 0x000fe400078e00ff */
[----:B------:R1:W-:Y:S04]  /*2e80*/  ATOMS.OR RZ, [UR4+0x14], R2 ;  /* 0x00001402ffff798c */ /* 0x0003e8000b000004 */
[----:B------:R1:W-:Y:S04]  /*2e90*/  ATOMS.OR RZ, [UR4+0x18], R0 ;  /* 0x00001800ffff798c */ /* 0x0003e8000b000004 */
[----:B------:R1:W-:Y:S01]  /*2ea0*/  STS [UR39+0x130], R3 ;  /* 0x00013003ff007988 */ /* 0x0003e20008000827 */
[----:B------:R-:W-:Y:S05]  /*2eb0*/  BRA `(.L_x_52) ;  /* 0x0000000000107947 */ /* 0x000fea0003800000 */
.L_x_51:
[----:B------:R-:W-:Y:S02]  /*2ec0*/  MOV R0, 0xffffffff ;  /* 0xffffffff00007802 */ /* 0x000fe40000000f00 */
[----:B------:R-:W-:-:S03]  /*2ed0*/  MOV R2, 0x2f00 ;  /* 0x00002f0000027802 */ /* 0x000fc60000000f00 */
[----:B------:R1:W-:Y:S04]  /*2ee0*/  STS [UR39+0x130], R0 ;  /* 0x00013000ff007988 */ /* 0x0003e80008000827 */
[----:B-1-3-5:R-:W-:Y:S05]  /*2ef0*/  CALL.REL.NOINC `($__internal_1_$__cuda_sm10x_tcgen05_guardrail_trap_phase_invalid_during_alloc) ;  /* 0x00000038000c7944 */ /* 0x02afea0003c00000 */
.L_x_52:
[----:B------:R-:W-:Y:S05]  /*2f00*/  WARPSYNC.ALL ;  /* 0x0000000000007948 */ /* 0x000fea0003800000 */
[----:B------:R-:W2:Y:S01]  /*2f10*/  S2UR UR5, SR_CgaCtaId ;  /* 0x00000000000579c3 */ /* 0x000ea20000008800 */
[----:B------:R-:W-:Y:S01]  /*2f20*/  UMOV UR4, 0x400 ;  /* 0x0000040000047882 */ /* 0x000fe20000000000 */
[----:B------:R-:W-:-:S06]  /*2f30*/  NOP ;  /* 0x0000000000007918 */ /* 0x000fcc0000000000 */
[----:B------:R-:W-:Y:S06]  /*2f40*/  BAR.ARV 0x6, 0xa0 ;  /* 0x0182800000007b1d */ /* 0x000fec0000002000 */
[----:B------:R-:W4:Y:S01]  /*2f50*/  LDCU UR7, c[0x0][0x38c] ;  /* 0x00007180ff0777ac */ /* 0x000f220008000800 */
[----:B------:R-:W-:Y:S01]  /*2f60*/  IMAD.MOV.U32 R11, RZ, RZ, 0x1 ;  /* 0x00000001ff0b7424 */ /* 0x000fe200078e00ff */
[----:B------:R-:W-:Y:S01]  /*2f70*/  CS2R R8, SRZ ;  /* 0x0000000000087805 */ /* 0x000fe2000001ff00 */
[----:B------:R-:W-:Y:S01]  /*2f80*/  IMAD.MOV.U32 R10, RZ, RZ, RZ ;  /* 0x000000ffff0a7224 */ /* 0x000fe200078e00ff */
[----:B------:R-:W3:Y:S01]  /*2f90*/  LDCU UR6, c[0x0][0x38c] ;  /* 0x00007180ff0677ac */ /* 0x000ee20008000800 */
[----:B------:R-:W-:Y:S01]  /*2fa0*/  UMOV UR15, URZ ;  /* 0x000000ff000f7c82 */ /* 0x000fe20008000000 */
[----:B------:R-:W-:Y:S01]  /*2fb0*/  UMOV UR14, URZ ;  /* 0x000000ff000e7c82 */ /* 0x000fe20008000000 */
[----:B--2---:R-:W-:Y:S01]  /*2fc0*/  ULEA UR5, UR5, UR4, 0x18 ;  /* 0x0000000405057291 */ /* 0x004fe2000f8ec0ff */
[----:B------:R-:W-:Y:S01]  /*2fd0*/  UMOV UR32, 0x0 ;  /* 0x0000000000207882 */ /* 0x000fe20000000000 */
[----:B------:R-:W-:-:S02]  /*2fe0*/  UMOV UR33, 0x8040010 ;  /* 0x0804001000217882 */ /* 0x000fc40000000000 */
[----:B------:R-:W-:Y:S02]  /*2ff0*/  UIADD3 UR9, UPT, UPT, UR5, 0x1200, URZ ;  /* 0x0000120005097890 */ /* 0x000fe4000fffe0ff */
[----:B------:R-:W-:Y:S02]  /*3000*/  UIADD3 UR10, UPT, UPT, UR5, 0x31200, URZ ;  /* 0x00031200050a7890 */ /* 0x000fe4000fffe0ff */
[----:B----4-:R-:W-:Y:S01]  /*3010*/  UIADD3 UR7, UPT, UPT, UR7, 0xff, URZ ;  /* 0x000000ff07077890 */ /* 0x010fe2000fffe0ff */
[----:B-1----:R-:W1:Y:S01]  /*3020*/  LDS R0, [UR5+0x130] ;  /* 0x00013005ff007984 */ /* 0x002e620008000800 */
[----:B------:R-:W-:Y:S02]  /*3030*/  USHF.R.U32.HI UR9, URZ, 0x4, UR9 ;  /* 0x00000004ff097899 */ /* 0x000fe40008011609 */
[----:B------:R-:W-:Y:S02]  /*3040*/  USHF.R.S32.HI UR4, URZ, 0x1f, UR7 ;  /* 0x0000001fff047899 */ /* 0x000fe40008011407 */
[----:B------:R-:W-:-:S02]  /*3050*/  USHF.R.U32.HI UR10, URZ, 0x4, UR10 ;  /* 0x00000004ff0a7899 */ /* 0x000fc4000801160a */
[----:B------:R-:W-:Y:S02]  /*3060*/  ULEA.HI UR4, UR4, UR7, URZ, 0x8 ;  /* 0x0000000704047291 */ /* 0x000fe4000f8f40ff */
[----:B------:R-:W-:Y:S02]  /*3070*/  ULOP3.LUT UR9, UR9, 0x3fff, URZ, 0xc0, !UPT ;  /* 0x00003fff09097892 */ /* 0x000fe4000f8ec0ff */
[----:B------:R-:W-:Y:S02]  /*3080*/  USHF.R.S32.HI UR4, URZ, 0x8, UR4 ;  /* 0x00000008ff047899 */ /* 0x000fe40008011404 */
[----:B------:R-:W-:Y:S02]  /*3090*/  ULOP3.LUT UR10, UR10, 0x3fff, URZ, 0xc0, !UPT ;  /* 0x00003fff0a0a7892 */ /* 0x000fe4000f8ec0ff */
[----:B------:R-:W-:Y:S01]  /*30a0*/  UISETP.LT.AND UP0, UPT, UR4, 0x1, UPT ;  /* 0x000000010400788c */ /* 0x000fe2000bf01270 */
[----:B------:R-:W-:Y:S01]  /*30b0*/  UMOV UR30, 0x0 ;  /* 0x00000000001e7882 */ /* 0x000fe20000000000 */
[----:B------:R-:W-:-:S02]  /*30c0*/  UMOV UR31, 0x8040010 ;  /* 0x08040010001f7882 */ /* 0x000fc40000000000 */
[----:B------:R-:W-:Y:S01]  /*30d0*/  USEL UR8, UR4, 0x1, !UP0 ;  /* 0x0000000104087887 */ /* 0x000fe2000c000000 */
[----:B------:R-:W-:Y:S01]  /*30e0*/  UMOV UR28, 0x0 ;  /* 0x00000000001c7882 */ /* 0x000fe20000000000 */
[----:B------:R-:W-:Y:S01]  /*30f0*/  UMOV UR29, 0x8040010 ;  /* 0x08040010001d7882 */ /* 0x000fe20000000000 */
[----:B------:R-:W-:Y:S01]  /*3100*/  UMOV UR26, 0x0 ;  /* 0x00000000001a7882 */ /* 0x000fe20000000000 */
[----:B------:R-:W-:Y:S01]  /*3110*/  UMOV UR27, 0x8040010 ;  /* 0x08040010001b7882 */ /* 0x000fe20000000000 */
[----:B------:R-:W-:Y:S01]  /*3120*/  UMOV UR24, 0x0 ;  /* 0x0000000000187882 */ /* 0x000fe20000000000 */
[----:B------:R-:W-:Y:S01]  /*3130*/  UMOV UR25, 0x8040010 ;  /* 0x0804001000197882 */ /* 0x000fe20000000000 */
[----:B------:R-:W-:Y:S01]  /*3140*/  UMOV UR22, 0x0 ;  /* 0x0000000000167882 */ /* 0x000fe20000000000 */
[----:B------:R-:W-:Y:S01]  /*3150*/  UMOV UR23, 0x8040010 ;  /* 0x0804001000177882 */ /* 0x000fe20000000000 */
[----:B------:R-:W-:Y:S02]  /*3160*/  ULOP3.LUT UR9, UR9, 0x10000, URZ, 0xfc, !UPT ;  /* 0x0001000009097892 */ /* 0x000fe4000f8efcff */
[----:B------:R-:W-:-:S02]  /*3170*/  ULOP3.LUT UR10, UR10, 0x10000, URZ, 0xfc, !UPT ;  /* 0x000100000a0a7892 */ /* 0x000fc4000f8efcff */
[----:B------:R-:W-:Y:S02]  /*3180*/  UIADD3 UR8, UPT, UPT, -UR8, URZ, URZ ;  /* 0x000000ff08087290 */ /* 0x000fe4000fffe1ff */
[----:B---3--:R-:W-:Y:S01]  /*3190*/  UISETP.GE.AND UP3, UPT, UR6, 0x1, UPT ;  /* 0x000000010600788c */ /* 0x008fe2000bf66270 */
[----:B------:R-:W-:Y:S01]  /*31a0*/  UMOV UR20, 0x0 ;  /* 0x0000000000147882 */ /* 0x000fe20000000000 */
[----:B------:R-:W-:Y:S01]  /*31b0*/  UMOV UR21, 0x8040010 ;  /* 0x0804001000157882 */ /* 0x000fe20000000000 */
[----:B------:R-:W-:Y:S01]  /*31c0*/  UMOV UR18, 0x0 ;  /* 0x0000000000127882 */ /* 0x000fe20000000000 */
[----:B-1----:R-:W-:Y:S01]  /*31d0*/  R2UR UR16, R0 ;  /* 0x00000000001072ca */ /* 0x002fe200000e0000 */
[----:B------:R-:W-:-:S14]  /*31e0*/  UMOV UR19, 0x8040010 ;  /* 0x0804001000137882 */ /* 0x000fdc0000000000 */
.L_x_61:
[----:B------:R-:W-:Y:S02]  /*31f0*/  LEA R0, R10, UR5, 0x3 ;  /* 0x000000050a007c11 */ /* 0x000fe4000f8e18ff */
[----:B------:R-:W-:Y:S02]  /*3200*/  SHF.L.U32 R2, R9, 0x1f, RZ ;  /* 0x0000001f09027819 */ /* 0x000fe400000006ff */
[----:B------:R-:W-:Y:S01]  /*3210*/  PLOP3.LUT P0, PT, PT, PT, UP3, 0x80, 0x8 ;  /* 0x000000000008781c */ /* 0x000fe20003f0f038 */
[----:B------:R-:W-:Y:S01]  /*3220*/  VIADD R3, R0, 0x90 ;  /* 0x0000009000037836 */ /* 0x000fe20000000000 */
[----:B-1----:R-:W1:Y:S02]  /*3230*/  SYNCS.PHASECHK.TRANS64.TRYWAIT P1, [R0+URZ+0x80], R2 ;  /* 0x00008002000075a7 */ /* 0x002e6400080211ff */
[----:B-1-3--:R-:W-:Y:S09]  /*3240*/  @!P1 BRA `(.L_x_55) ;  /* 0x0000003000009947 */ /* 0x00aff20003800000 */
.L_x_111:
[----:B------:R-:W-:Y:S01]  /*3250*/  LEA R4, R10, UR5, 0x4 ;  /* 0x000000050a047c11 */ /* 0x000fe2000f8e20ff */
[----:B------:R-:W-:Y:S01]  /*3260*/  @UP3 ULEA UR7, UR14, UR5, 0x3 ;  /* 0x000000050e073291 */ /* 0x000fe2000f8e18ff */
[----:B------:R-:W-:Y:S01]  /*3270*/  PLOP3.LUT P2, PT, PT, PT, PT, 0x80, 0x8 ;  /* 0x000000000008781c */ /* 0x000fe20003f4f070 */
[----:B------:R-:W-:Y:S01]  /*3280*/  ULEA UR6, UR15, UR5, 0x3 ;  /* 0x000000050f067291 */ /* 0x000fe2000f8e18ff */
[----:B------:R-:W-:Y:S02]  /*3290*/  PRMT R3, RZ, 0x654, R3 ;  /* 0x00000654ff037816 */ /* 0x000fe40000000003 */
[----:B------:R-:W2:Y:S01]  /*32a0*/  LDS.128 R4, [R4+0x110] ;  /* 0x0001100004047984 */ /* 0x000ea20000000c00 */
[----:B-1----:R-:W-:Y:S02]  /*32b0*/  @P0 SHF.L.U32 R2, R8, 0x1f, RZ ;  /* 0x0000001f08020819 */ /* 0x002fe400000006ff */
[----:B------:R-:W-:Y:S01]  /*32c0*/  SHF.L.U32 R0, R11, 0x1f, RZ ;  /* 0x0000001f0b007819 */ /* 0x000fe200000006ff */
[----:B------:R-:W-:Y:S01]  /*32d0*/  @!PT LDS RZ, [RZ] ;  /* 0x00000000fffff984 */ /* 0x000fe20000000800 */
[----:B------:R-:W-:Y:S01]  /*32e0*/  @!PT LDS RZ, [RZ] ;  /* 0x00000000fffff984 */ /* 0x000fe20000000800 */
[----:B------:R-:W-:Y:S01]  /*32f0*/  @!PT LDS RZ, [RZ] ;  /* 0x00000000fffff984 */ /* 0x000fe20000000800 */
[----:B------:R-:W-:Y:S01]  /*3300*/  @!PT LDS RZ, [RZ] ;  /* 0x00000000fffff984 */ /* 0x000fe20000000800 */
[----:B------:R1:W-:Y:S06]  /*3310*/  MEMBAR.ALL.CTA ;  /* 0x0000000000007992 */ /* 0x0003ec0000008000 */
[----:B-1----:R-:W1:Y:S02]  /*3320*/  FENCE.VIEW.ASYNC.S ;  /* 0x00000000000073c6 */ /* 0x002e640000000000 */
[----:B-1----:R1:W-:Y:S01]  /*3330*/  SYNCS.ARRIVE.TRANS64.RED.A1T0 RZ, [R3+URZ], RZ ;  /* 0x000000ff03ff79a7 */ /* 0x0023e200081004ff */
[----:B------:R1:W3:Y:S01]  /*3340*/  @P0 SYNCS.PHASECHK.TRANS64.TRYWAIT P2, [UR7], R2 ;  /* 0x00000002ff0005a7 */ /* 0x0002e20008041107 */
[----:B------:R-:W-:Y:S01]  /*3350*/  ULEA UR7, UR15, UR16, 0x4 ;  /* 0x000000100f077291 */ /* 0x000fe2000f8e20ff */
[----:B--2---:R-:W-:Y:S01]  /*3360*/  LOP3.LUT P1, RZ, R6, 0x1, RZ, 0xc0, !PT ;  /* 0x0000000106ff7812 */ /* 0x004fe2000782c0ff */
[----:B------:R-:W2:Y:S02]  /*3370*/  SYNCS.PHASECHK.TRANS64.TRYWAIT P0, [UR6+0xc0], R0 ;  /* 0x0000c000ff0075a7 */ /* 0x000ea40008001106 */
[----:B-123--:R-:W-:Y:S10]  /*3380*/  @!P0 BRA `(.L_x_56) ;  /* 0x0000002c00c48947 */ /* 0x00eff40003800000 */
.L_x_113:
[----:B------:R-:W-:Y:S01]  /*3390*/  IADD3 R10, PT, PT, R10, 0x1, RZ ;  /* 0x000000010a0a7810 */ /* 0x000fe20007ffe0ff */
[----:B------:R-:W-:Y:S06]  /*33a0*/  BRA.U !UP3, `(.L_x_57) ;  /* 0x000000050b107547 */ /* 0x000fec000b800000 */
[----:B------:R-:W-:Y:S01]  /*33b0*/  UPLOP3.LUT UP4, UPT, UPT, UPT, UPT, 0x40, 0x4 ;  /* 0x000000000004789c */ /* 0x000fe20003f8e870 */
[----:B------:R-:W-:Y:S01]  /*33c0*/  UMOV UR13, UR8 ;  /* 0x00000008000d7c82 */ /* 0x000fe20008000000 */
[----:B------:R-:W-:Y:S01]  /*33d0*/  UMOV UR12, UR4 ;  /* 0x00000004000c7c82 */ /* 0x000fe20008000000 */
[----:B------:R-:W-:-:S08]  /*33e0*/  UMOV UR17, UR14 ;  /* 0x0000000e00117c82 */ /* 0x000fd00008000000 */
.L_x_60:
[----:B------:R-:W-:Y:S02]  /*33f0*/  UIADD3 UR13, UPT, UPT, UR13, 0x1, URZ ;  /* 0x000000010d0d7890 */ /* 0x000fe4000fffe0ff */
[----:B--2---:R-:W-:Y:S02]  /*3400*/  ULEA UR11, UR17, UR5, 0x3 ;  /* 0x00000005110b7291 */ /* 0x004fe4000f8e18ff */
[----:B------:R-:W-:Y:S01]  /*3410*/  UISETP.NE.AND UP0, UPT, UR13, URZ, UPT ;  /* 0x000000ff0d00728c */ /* 0x000fe2000bf05270 */
[----:B---3--:R-:W-:Y:S10]  /*3420*/  @P2 BRA `(.L_x_58) ;  /* 0x00000000000c2947 */ /* 0x008ff40003800000 */
[----:B-1----:R-:W-:Y:S04]  /*3430*/  SHF.L.U32 R2, R8, 0x1f, RZ ;  /* 0x0000001f08027819 */ /* 0x002fe800000006ff */
[----:B------:R-:W1:Y:S02]  /*3440*/  SYNCS.PHASECHK.TRANS64.TRYWAIT P0, [UR11], R2 ;  /* 0x00000002ff0075a7 */ /* 0x000e64000800110b */
[----:B-1----:R-:W-:Y:S05]  /*3450*/  @!P0 BRA `(.L_x_59) ;  /* 0x0000002c00a88947 */ /* 0x002fea0003800000 */
.L_x_58:
[----:B------:R-:W-:Y:S01]  /*3460*/  UISETP.NE.AND UP1, UPT, UR12, 0x1, UPT ;  /* 0x000000010c00788c */ /* 0x000fe2000bf25270 */
[----:B------:R-:W-:Y:S01]  /*3470*/  PLOP3.LUT P2, PT, PT, PT, PT, 0x80, 0x8 ;  /* 0x000000000008781c */ /* 0x000fe20003f4f070 */
[----:B------:R-:W-:Y:S02]  /*3480*/  UIADD3 UR14, UPT, UPT, UR17, 0x1, URZ ;  /* 0x00000001110e7890 */ /* 0x000fe4000fffe0ff */
[----:B------:R-:W-:Y:S02]  /*3490*/  ULEA UR64, UR17, UR10, 0x8 ;  /* 0x0000000a11407291 */ /* 0x000fe4000f8e40ff */
[----:B------:R-:W-:Y:S01]  /*34a0*/  UISETP.NE.AND UP2, UPT, UR14, 0x6, UPT ;  /* 0x000000060e00788c */ /* 0x000fe2000bf45270 */
[----:B------:R-:W-:Y:S01]  /*34b0*/  PLOP3.LUT P0, PT, PT, PT, UP1, 0x80, 0x8 ;  /* 0x000000000008781c */ /* 0x000fe20003f0f018 */
[----:B------:R-:W-:Y:S02]  /*34c0*/  ULEA UR62, UR17, UR9, 0xb ;  /* 0x00000009113e7291 */ /* 0x000fe4000f8e58ff */
[----:B------:R-:W-:Y:S02]  /*34d0*/  USEL UR35, URZ, 0x1, UP2 ;  /* 0x00000001ff237887 */ /* 0x000fe40009000000 */
[----:B------:R-:W-:Y:S02]  /*34e0*/  USEL UR14, UR14, URZ, UP2 ;  /* 0x000000ff0e0e7287 */ /* 0x000fe40009000000 */
[----:B------:R-:W-:Y:S02]  /*34f0*/  UIADD3 UR60, UPT, UPT, UR64, 0x2, URZ ;  /* 0x00000002403c7890 */ /* 0x000fe4000fffe0ff */
[----:B------:R-:W-:Y:S01]  /*3500*/  @UP1 ULEA UR34, UR14, UR5, 0x3 ;  /* 0x000000050e221291 */ /* 0x000fe2000f8e18ff */
[----:B------:R-:W-:Y:S01]  /*3510*/  LOP3.LUT R8, R8, UR35, RZ, 0x3c, !PT ;  /* 0x0000002308087c12 */ /* 0x000fe2000f8e3cff */
[----:B------:R-:W-:Y:S02]  /*3520*/  UIADD3 UR58, UPT, UPT, UR62, 0x2, URZ ;  /* 0x000000023e3a7890 */ /* 0x000fe4000fffe0ff */
[----:B------:R-:W-:Y:S01]  /*3530*/  UIADD3 UR56, UPT, UPT, UR64, 0x4, URZ ;  /* 0x0000000440387890 */ /* 0x000fe2000fffe0ff */
[----:B-1----:R-:W-:Y:S01]  /*3540*/  @P0 SHF.L.U32 R0, R8, 0x1f, RZ ;  /* 0x0000001f08000819 */ /* 0x002fe200000006ff */
[----:B------:R-:W-:Y:S02]  /*3550*/  UIADD3 UR54, UPT, UPT, UR62, 0x4, URZ ;  /* 0x000000043e367890 */ /* 0x000fe4000fffe0ff */
[----:B------:R-:W-:Y:S01]  /*3560*/  UIADD3 UR52, UPT, UPT, UR64, 0x6, URZ ;  /* 0x0000000640347890 */ /* 0x000fe2000fffe0ff */
[----:B------:R2:W3:Y:S01]  /*3570*/  @P0 SYNCS.PHASECHK.TRANS64.TRYWAIT P2, [UR34], R0 ;  /* 0x00000000ff0005a7 */ /* 0x0004e20008041122 */
[----:B------:R-:W-:Y:S02]  /*3580*/  UIADD3 UR50, UPT, UPT, UR62, 0x6, URZ ;  /* 0x000000063e327890 */ /* 0x000fe4000fffe0ff */
        /* <DEDUP_REMOVED lines=9> */
[----:B------:R-:W-:Y:S01]  /*3620*/  UIADD3 UR12, UPT, UPT, UR12, -0x1, URZ ;  /* 0xffffffff0c0c7890 */ /* 0x000fe2000fffe0ff */
[----:B------:R-:W-:Y:S01]  /*3630*/  UMOV UR65, 0x40004040 ;  /* 0x4000404000417882 */ /* 0x000fe20000000000 */
[----:B------:R-:W-:Y:S01]  /*3640*/  UMOV UR63, 0x40004040 ;  /* 0x40004040003f7882 */ /* 0x000fe20000000000 */
[----:B------:R-:W-:Y:S01]  /*3650*/  UMOV UR61, 0x40004040 ;  /* 0x40004040003d7882 */ /* 0x000fe20000000000 */
[----:B------:R2:W-:Y:S01]  /*3660*/  UTCQMMA gdesc[UR62], gdesc[UR64], tmem[UR7], tmem[UR32], idesc[UR33], UP4 ;  /* 0x00ff20403e0075ea */ /* 0x0005e2000a000307 */
[----:B------:R-:W-:Y:S01]  /*3670*/  UPLOP3.LUT UP4, UPT, UPT, UPT, UPT, 0x80, 0x8 ;  /* 0x000000000008789c */ /* 0x000fe20003f8f070 */
[----:B------:R-:W-:Y:S01]  /*3680*/  UMOV UR59, 0x40004040 ;  /* 0x40004040003b7882 */ /* 0x000fe20000000000 */
[----:B------:R-:W-:Y:S01]  /*3690*/  UMOV UR57, 0x40004040 ;  /* 0x4000404000397882 */ /* 0x000fe20000000000 */
[----:B------:R2:W-:Y:S01]  /*36a0*/  UTCQMMA gdesc[UR58], gdesc[UR60], tmem[UR7], tmem[UR30], idesc[UR31], UPT ;  /* 0x00ff1e3c3a0075ea */ /* 0x0005e2000b800307 */
        /* <DEDUP_REMOVED lines=14> */
[----:B------:R-:W-:Y:S01]  /*3790*/  UMOV UR35, 0x40004040 ;  /* 0x4000404000237882 */ /* 0x000fe20000000000 */
[----:B------:R2:W-:Y:S01]  /*37a0*/  UTCQMMA gdesc[UR38], gdesc[UR40], tmem[UR7], tmem[UR20], idesc[UR21], UPT ;  /* 0x00ff1428260075ea */ /* 0x0005e2000b800307 */
[----:B------:R2:W-:Y:S01]  /*37b0*/  UTCQMMA gdesc[UR34], gdesc[UR36], tmem[UR7], tmem[UR18], idesc[UR19], UPT ;  /* 0x00ff1224220075ea */ /* 0x0005e2000b800307 */
[----:B------:R2:W-:Y:S01]  /*37c0*/  UTCBAR [UR11], URZ ;  /* 0x000000ff0b0073e9 */ /* 0x0005e200080000ff */
[----:B------:R-:W-:Y:S01]  /*37d0*/  UMOV UR17, UR14 ;  /* 0x0000000e00117c82 */ /* 0x000fe20008000000 */
[----:B------:R-:W-:Y:S05]  /*37e0*/  BRA.U UP0, `(.L_x_60) ;  /* 0xfffffffd00007547 */ /* 0x000fea000b83ffff */
.L_x_57:
[----:B------:R-:W-:Y:S01]  /*37f0*/  UIADD3 UR15, UPT, UPT, UR15, 0x1, URZ ;  /* 0x000000010f0f7890 */ /* 0x000fe2000fffe0ff */
[C---:B------:R-:W-:Y:S01]  /*3800*/  ISETP.NE.AND P0, PT, R10.reuse, 0x2, PT ;  /* 0x000000020a00780c */ /* 0x040fe20003f05270 */
[----:B--2---:R-:W-:Y:S02]  /*3810*/  UIADD3 UR7, UPT, UPT, UR6, 0xa0, URZ ;  /* 0x000000a006077890 */ /* 0x004fe4000fffe0ff */
[----:B------:R-:W-:Y:S01]  /*3820*/  UISETP.NE.AND UP0, UPT, UR15, 0x4, UPT ;  /* 0x000000040f00788c */ /* 0x000fe2000bf05270 */
[----:B-1----:R-:W-:Y:S02]  /*3830*/  SEL R0, RZ, 0x1, P0 ;  /* 0x00000001ff007807 */ /* 0x002fe40000000000 */
[----:B------:R-:W-:Y:S01]  /*3840*/  SEL R10, R10, RZ, P0 ;  /* 0x000000ff0a0a7207 */ /* 0x000fe20000000000 */
[----:B------:R-:W-:Y:S01]  /*3850*/  USEL UR6, URZ, 0x1, UP0 ;  /* 0x00000001ff067887 */ /* 0x000fe20008000000 */
[----:B------:R-:W-:Y:S01]  /*3860*/  LOP3.LUT R9, R9, R0, RZ, 0x3c, !PT ;  /* 0x0000000009097212 */ /* 0x000fe200078e3cff */
[----:B------:R-:W-:Y:S01]  /*3870*/  USEL UR15, UR15, URZ, UP0 ;  /* 0x000000ff0f0f7287 */ /* 0x000fe20008000000 */
[----:B------:R1:W-:Y:S03]  /*3880*/  UTCBAR [UR7], URZ ;  /* 0x000000ff070073e9 */ /* 0x0003e600080000ff */
[----:B------:R-:W-:Y:S01]  /*3890*/  LOP3.LUT R11, R11, UR6, RZ, 0x3c, !PT ;  /* 0x000000060b0b7c12 */ /* 0x000fe2000f8e3cff */
[----:B------:R-:W-:Y:S07]  /*38a0*/  @P1 BRA `(.L_x_61) ;  /* 0xfffffff800501947 */ /* 0x000fee000383ffff */
[----:B------:R-:W2:Y:S01]  /*38b0*/  S2UR UR4, SR_CgaCtaId ;  /* 0x00000000000479c3 */ /* 0x000ea20000008800 */
[----:B------:R-:W-:Y:S01]  /*38c0*/  ELECT P0, URZ, PT ;  /* 0x0000000000ff782f */ /* 0x000fe20003800000 */
[----:B------:R-:W-:Y:S01]  /*38d0*/  IMAD.MOV.U32 R0, RZ, RZ, 0x1 ;  /* 0x00000001ff007424 */ /* 0x000fe200078e00ff */
[----:B------:R-:W-:Y:S01]  /*38e0*/  UIADD3 UR5, UPT, UPT, UR5, 0xc0, URZ ;  /* 0x000000c005057890 */ /* 0x000fe2000fffe0ff */
[----:B------:R-:W-:Y:S01]  /*38f0*/  SHF.L.U32 R2, R11, 0x1f, RZ ;  /* 0x0000001f0b027819 */ /* 0x000fe200000006ff */
[----:B------:R-:W-:-:S03]  /*3900*/  UMOV UR6, 0x40 ;  /* 0x0000004000067882 */ /* 0x000fc60000000000 */
[----:B------:R-:W-:Y:S01]  /*3910*/  UVIRTCOUNT.DEALLOC.SMPOOL 0x80 ;  /* 0x000000800000784c */ /* 0x000fe20000000000 */
[----:B--2---:R-:W-:Y:S02]  /*3920*/  ULEA UR4, UR4, UR6, 0x18 ;  /* 0x0000000604047291 */ /* 0x004fe4000f8ec0ff */
[----:B------:R-:W-:-:S07]  /*3930*/  ULEA UR6, UR15, UR5, 0x3 ;  /* 0x000000050f067291 */ /* 0x000fce000f8e18ff */
[----:B------:R2:W-:Y:S02]  /*3940*/  @P0 STS.U8 [UR4+0x1c], R0 ;  /* 0x00001c00ff000988 */ /* 0x0005e40008000004 */
[----:B------:R-:W4:Y:S02]  /*3950*/  SYNCS.PHASECHK.TRANS64.TRYWAIT P0, [UR6], R2 ;  /* 0x00000002ff0075a7 */ /* 0x000f240008001106 */
[----:B--2-4-:R-:W-:Y:S05]  /*3960*/  @!P0 BRA `(.L_x_62) ;  /* 0x00000028007c8947 */ /* 0x014fea0003800000 */
.L_x_116:
[----:B-1----:R-:W-:-:S04]  /*3970*/  UIADD3 UR7, UPT, UPT, UR15, 0x1, URZ ;  /* 0x000000010f077890 */ /* 0x002fc8000fffe0ff */
[----:B------:R-:W-:-:S04]  /*3980*/  UISETP.NE.AND UP0, UPT, UR7, 0x4, UPT ;  /* 0x000000040700788c */ /* 0x000fc8000bf05270 */
[----:B------:R-:W-:Y:S02]  /*3990*/  USEL UR8, URZ, 0x1, UP0 ;  /* 0x00000001ff087887 */ /* 0x000fe40008000000 */
[----:B------:R-:W-:-:S04]  /*39a0*/  USEL UR7, UR7, URZ, UP0 ;  /* 0x000000ff07077287 */ /* 0x000fc80008000000 */
[----:B------:R-:W-:Y:S01]  /*39b0*/  ULEA UR6, UR7, UR5, 0x3 ;  /* 0x0000000507067291 */ /* 0x000fe2000f8e18ff */
[----:B--2---:R-:W-:-:S04]  /*39c0*/  LOP3.LUT R2, R11, UR8, RZ, 0x3c, !PT ;  /* 0x000000080b027c12 */ /* 0x004fc8000f8e3cff */
[----:B------:R-:W-:-:S04]  /*39d0*/  SHF.L.U32 R3, R2, 0x1f, RZ ;  /* 0x0000001f02037819 */ /* 0x000fc800000006ff */
[----:B------:R-:W1:Y:S02]  /*39e0*/  SYNCS.PHASECHK.TRANS64.TRYWAIT P0, [UR6], R3 ;  /* 0x00000003ff0075a7 */ /* 0x000e640008001106 */
[----:B-1----:R-:W-:Y:S05]  /*39f0*/  @!P0 BRA `(.L_x_63) ;  /* 0x0000002800708947 */ /* 0x002fea0003800000 */
.L_x_118:
        /* <DEDUP_REMOVED lines=9> */
.L_x_120:
[----:B------:R-:W-:-:S04]  /*3a90*/  UIADD3 UR7, UPT, UPT, UR7, 0x1, URZ ;  /* 0x0000000107077890 */ /* 0x000fc8000fffe0ff */
[----:B------:R-:W-:-:S04]  /*3aa0*/  UISETP.NE.AND UP0, UPT, UR7, 0x4, UPT ;  /* 0x000000040700788c */ /* 0x000fc8000bf05270 */
[----:B------:R-:W-:Y:S02]  /*3ab0*/  USEL UR6, URZ, 0x1, UP0 ;  /* 0x00000001ff067887 */ /* 0x000fe40008000000 */
[----:B------:R-:W-:-:S04]  /*3ac0*/  USEL UR7, UR7, URZ, UP0 ;  /* 0x000000ff07077287 */ /* 0x000fc80008000000 */
[----:B------:R-:W-:Y:S01]  /*3ad0*/  ULEA UR7, UR7, UR5, 0x3 ;  /* 0x0000000507077291 */ /* 0x000fe2000f8e18ff */
[----:B------:R-:W-:-:S04]  /*3ae0*/  LOP3.LUT R2, R2, UR6, RZ, 0x3c, !PT ;  /* 0x0000000602027c12 */ /* 0x000fc8000f8e3cff */
[----:B------:R-:W-:-:S04]  /*3af0*/  SHF.L.U32 R2, R2, 0x1f, RZ ;  /* 0x0000001f02027819 */ /* 0x000fc800000006ff */
[----:B------:R-:W2:Y:S02]  /*3b00*/  SYNCS.PHASECHK.TRANS64.TRYWAIT P0, [UR7], R2 ;  /* 0x00000002ff0075a7 */ /* 0x000ea40008001107 */
[----:B--2---:R-:W-:Y:S05]  /*3b10*/  @!P0 BRA `(.L_x_65) ;  /* 0x0000002800588947 */ /* 0x004fea0003800000 */
.L_x_122:
[----:B------:R-:W-:Y:S01]  /*3b20*/  NOP ;  /* 0x0000000000007918 */ /* 0x000fe20000000000 */
[----:B-1----:R-:W1:Y:S01]  /*3b30*/  LDS R0, [UR4+0x14] ;  /* 0x00001404ff007984 */ /* 0x002e620008000800 */
[----:B------:R-:W-:Y:S01]  /*3b40*/  ULOP3.LUT UR6, UR16, 0xffff, URZ, 0xc0, !UPT ;  /* 0x0000ffff10067892 */ /* 0x000fe2000f8ec0ff */
[----:B------:R-:W-:Y:S01]  /*3b50*/  UMOV UR8, 0xffff ;  /* 0x0000ffff00087882 */ /* 0x000fe20000000000 */
[----:B------:R-:W-:Y:S02]  /*3b60*/  UMOV UR5, 0x1 ;  /* 0x0000000100057882 */ /* 0x000fe40000000000 */
[----:B------:R-:W-:-:S04]  /*3b70*/  USHF.R.U32.HI UR6, URZ, 0x5, UR6 ;  /* 0x00000005ff067899 */ /* 0x000fc80008011606 */
[----:B------:R-:W-:Y:S02]  /*3b80*/  USHF.L.U32 UR8, UR8, UR6, URZ ;  /* 0x0000000608087299 */ /* 0x000fe400080006ff */
[----:B------:R-:W-:-:S04]  /*3b90*/  USHF.L.U32 UR5, UR5, UR6, URZ ;  /* 0x0000000605057299 */ /* 0x000fc800080006ff */
[----:B-1----:R-:W-:-:S04]  /*3ba0*/  LOP3.LUT R0, R0, UR8, RZ, 0xc0, !PT ;  /* 0x0000000800007c12 */ /* 0x002fc8000f8ec0ff */
[----:B------:R-:W-:-:S13]  /*3bb0*/  ISETP.NE.AND P0, PT, R0, UR8, PT ;  /* 0x0000000800007c0c */ /* 0x000fda000bf05270 */
[----:B------:R-:W-:Y:S05]  /*3bc0*/  @P0 BRA `(.L_x_66) ;  /* 0x0000000000580947 */ /* 0x000fea0003800000 */
[----:B------:R-:W1:Y:S02]  /*3bd0*/  LDS R0, [UR4+0x18] ;  /* 0x00001804ff007984 */ /* 0x000e640008000800 */
[----:B-1----:R-:W-:-:S04]  /*3be0*/  LOP3.LUT R0, R0, UR5, RZ, 0xc0, !PT ;  /* 0x0000000500007c12 */ /* 0x002fc8000f8ec0ff */
[----:B------:R-:W-:-:S13]  /*3bf0*/  ISETP.NE.AND P0, PT, R0, UR5, PT ;  /* 0x0000000500007c0c */ /* 0x000fda000bf05270 */
[----:B------:R-:W-:Y:S05]  /*3c00*/  @P0 BRA `(.L_x_67) ;  /* 0x00000000003c0947 */ /* 0x000fea0003800000 */
[----:B------:R-:W1:Y:S01]  /*3c10*/  S2R R2, SR_LANEID ;  /* 0x0000000000027919 */ /* 0x000e620000000000 */
[----:B------:R-:W-:Y:S01]  /*3c20*/  ULOP3.LUT UR8, URZ, UR8, URZ, 0x33, !UPT ;  /* 0x00000008ff087292 */ /* 0x000fe2000f8e33ff */
[----:B------:R-:W-:Y:S02]  /*3c30*/  VOTEU.ANY UR7, UPT, PT ;  /* 0x0000000000077886 */ /* 0x000fe400038e0100 */
[----:B------:R-:W-:-:S03]  /*3c40*/  UFLO.U32 UR7, UR7 ;  /* 0x00000007000772bd */ /* 0x000fc600080e0000 */
[----:B------:R-:W-:-:S04]  /*3c50*/  IMAD.U32 R0, RZ, RZ, UR8 ;  /* 0x00000008ff007e24 */ /* 0x000fc8000f8e00ff */
[----:B------:R2:W4:Y:S02]  /*3c60*/  REDUX UR6, R0 ;  /* 0x00000000000673c4 */ /* 0x0005240000000000 */
[----:B------:R1:W-:Y:S02]  /*3c70*/  UTCATOMSWS.AND URZ, UR8 ;  /* 0x0000000800ff79e3 */ /* 0x0003e40008000000 */
[----:B-1----:R-:W-:Y:S02]  /*3c80*/  ISETP.EQ.U32.AND P0, PT, R2, UR7, PT ;  /* 0x0000000702007c0c */ /* 0x002fe4000bf02070 */
[----:B--2---:R-:W-:Y:S02]  /*3c90*/  LOP3.LUT R0, RZ, UR5, RZ, 0x33, !PT ;  /* 0x00000005ff007c12 */ /* 0x004fe4000f8e33ff */
[----:B----4-:R-:W-:Y:S02]  /*3ca0*/  MOV R2, UR6 ;  /* 0x0000000600027c02 */ /* 0x010fe40008000f00 */
[----:B------:R-:W1:Y:S07]  /*3cb0*/  REDUX UR5, R0 ;  /* 0x00000000000573c4 */ /* 0x000e6e0000000000 */
[----:B------:R2:W-:Y:S01]  /*3cc0*/  @P0 ATOMS.AND RZ, [UR4+0x14], R2 ;  /* 0x00001402ffff098c */ /* 0x0005e2000a800004 */
[----:B-1----:R-:W-:-:S05]  /*3cd0*/  IMAD.U32 R0, RZ, RZ, UR5 ;  /* 0x00000005ff007e24 */ /* 0x002fca000f8e00ff */
[----:B------:R2:W-:Y:S01]  /*3ce0*/  @P0 ATOMS.AND RZ, [UR4+0x18], R0 ;  /* 0x00001800ffff098c */ /* 0x0005e2000a800004 */
[----:B------:R-:W-:Y:S05]  /*3cf0*/  BRA `(.L_x_68) ;  /* 0x0000000000147947 */ /* 0x000fea0003800000 */
.L_x_67:
[----:B------:R-:W-:Y:S02]  /*3d00*/  MOV R2, 0x3d20 ;  /* 0x00003d2000027802 */ /* 0x000fe40000000f00 */
[----:B---3-5:R-:W-:Y:S05]  /*3d10*/  CALL.REL.NOINC `($__internal_0_$__cuda_sm10x_tcgen05_guardrail_trap_col_being_dealloced_not_returned_by_alloc) ;  /* 0x0000002800787944 */ /* 0x028fea0003c00000 */
[----:B------:R-:W-:Y:S05]  /*3d20*/  BRA `(.L_x_68) ;  /* 0x0000000000087947 */ /* 0x000fea0003800000 */
.L_x_66:
[----:B------:R-:W-:Y:S02]  /*3d30*/  MOV R2, 0x3d50 ;  /* 0x00003d5000027802 */ /* 0x000fe40000000f00 */
[----:B---3-5:R-:W-:Y:S05]  /*3d40*/  CALL.REL.NOINC `($__internal_2_$__cuda_sm10x_tcgen05_guardrail_trap_unallocated_columns_being_dealloced) ;  /* 0x0000002800847944 */ /* 0x028fea0003c00000 */
.L_x_68:
[----:B------:R-:W-:Y:S01]  /*3d50*/  NOP ;  /* 0x0000000000007918 */ /* 0x000fe20000000000 */
[----:B------:R-:W-:Y:S05]  /*3d60*/  EXIT ;  /* 0x000000000000794d */ /* 0x000fea0003800000 */
.L_x_50:
[----:B------:R-:W-:-:S09]  /*3d70*/  UISETP.NE.OR UP2, UPT, UR8, 0x3, !UP2 ;  /* 0x000000030800788c */ /* 0x000fd2000d745670 */
[----:B------:R-:W-:Y:S05]  /*3d80*/  BRA.U UP2, `(.L_x_69) ;  /* 0x0000000902cc7547 */ /* 0x000fea000b800000 */
[----:B------:R-:W1:Y:S01]  /*3d90*/  LDCU.64 UR6, c[0x0][0x888] ;  /* 0x00011100ff0677ac */ /* 0x000e620008000a00 */
[----:B------:R-:W2:Y:S01]  /*3da0*/  LDC R0, c[0x0][0xb30] ;  /* 0x0002cc00ff007b82 */ /* 0x000ea20000000800 */
[----:B------:R-:W-:Y:S02]  /*3db0*/  HFMA2 R27, -RZ, RZ, 0, 0 ;  /* 0x00000000ff1b7431 */ /* 0x000fe400000001ff */
[----:B------:R-:W-:Y:S01]  /*3dc0*/  IMAD.MOV.U32 R29, RZ, RZ, 0x1 ;  /* 0x00000001ff1d7424 */ /* 0x000fe200078e00ff */
[----:B------:R-:W4:Y:S01]  /*3dd0*/  LDCU.64 UR4, c[0x0][0x890] ;  /* 0x00011200ff0477ac */ /* 0x000f220008000a00 */
[----:B------:R-:W-:Y:S01]  /*3de0*/  IMAD.MOV.U32 R28, RZ, RZ, RZ ;  /* 0x000000ffff1c7224 */ /* 0x000fe200078e00ff */
[----:B------:R-:W-:Y:S01]  /*3df0*/  MOV R23, 0x800 ;  /* 0x0000080000177802 */ /* 0x000fe20000000f00 */
[----:B------:R-:W-:Y:S01]  /*3e00*/  UMOV UR8, 0x400 ;  /* 0x0000040000087882 */ /* 0x000fe20000000000 */
[----:B------:R-:W3:Y:S01]  /*3e10*/  LDC R22, c[0x0][0x370] ;  /* 0x0000dc00ff167b82 */ /* 0x000ee20000000800 */
[----:B------:R-:W-:-:S07]  /*3e20*/  UPLOP3.LUT UP1, UPT, UPT, UPT, UPT, 0x40, 0x4 ;  /* 0x000000000004789c */ /* 0x000fce0003f2e870 */
[----:B------:R-:W3:Y:S01]  /*3e30*/  LDC R3, c[0x0][0xb0c] ;  /* 0x0002c300ff037b82 */ /* 0x000ee20000000800 */
[----:B-1----:R-:W-:Y:S02]  /*3e40*/  UISETP.NE.U32.AND UP2, UPT, UR6, URZ, UPT ;  /* 0x000000ff0600728c */ /* 0x002fe4000bf45070 */
[----:B------:R-:W-:Y:S02]  /*3e50*/  ULEA UR6, UR39, UR8, 0x18 ;  /* 0x0000000827067291 */ /* 0x000fe4000f8ec0ff */
[----:B------:R-:W-:Y:S02]  /*3e60*/  UISETP.NE.AND.EX UP2, UPT, UR7, URZ, UPT, UP2 ;  /* 0x000000ff0700728c */ /* 0x000fe4000bf45320 */
[----:B------:R-:W-:Y:S01]  /*3e70*/  UIADD3 UR7, UPT, UPT, UR6, 0x60, URZ ;  /* 0x0000006006077890 */ /* 0x000fe2000fffe0ff */
[----:B------:R-:W1:Y:S01]  /*3e80*/  LDC R20, c[0x0][0xb20] ;  /* 0x0002c800ff147b82 */ /* 0x000e620000000800 */
[----:B----4-:R-:W-:Y:S01]  /*3e90*/  UISETP.NE.U32.AND UP3, UPT, UR4, URZ, UPT ;  /* 0x000000ff0400728c */ /* 0x010fe2000bf65070 */
[----:B--2---:R-:W-:Y:S01]  /*3ea0*/  ISETP.NE.AND P1, PT, R0, 0x1, PT ;  /* 0x000000010000780c */ /* 0x004fe20003f25270 */
[----:B------:R-:W-:-:S02]  /*3eb0*/  UPRMT UR39, UR39, 0x654, UR7 ;  /* 0x0000065427277896 */ /* 0x000fc40008000007 */
[----:B------:R-:W-:-:S03]  /*3ec0*/  UISETP.NE.AND.EX UP3, UPT, UR5, URZ, UPT, UP3 ;  /* 0x000000ff0500728c */ /* 0x000fc6000bf65330 */
[----:B------:R-:W2:Y:S08]  /*3ed0*/  LDC.64 R30, c[0x0][0x348] ;  /* 0x0000d200ff1e7b82 */ /* 0x000eb00000000a00 */
[----:B------:R-:W4:Y:S08]  /*3ee0*/  LDC.64 R14, c[0x0][0xb10] ;  /* 0x0002c400ff0e7b82 */ /* 0x000f300000000a00 */
[----:B------:R-:W1:Y:S08]  /*3ef0*/  LDC.64 R6, c[0x0][0xb18] ;  /* 0x0002c600ff067b82 */ /* 0x000e700000000a00 */
[----:B------:R-:W1:Y:S08]  /*3f00*/  LDC.64 R4, c[0x0][0xb28] ;  /* 0x0002ca00ff047b82 */ /* 0x000e700000000a00 */
[----:B---3--:R-:W1:Y:S02]  /*3f10*/  LDC R21, c[0x0][0x374] ;  /* 0x0000dd00ff157b82 */ /* 0x008e640000000800 */
.L_x_77:
[C---:B------:R-:W-:Y:S02]  /*3f20*/  LEA R0, R28.reuse, UR6, 0x3 ;  /* 0x000000061c007c11 */ /* 0x040fe4000f8e18ff */
[----:B------:R-:W-:Y:S02]  /*3f30*/  SHF.L.U32 R2, R27, 0x1f, RZ ;  /* 0x0000001f1b027819 */ /* 0x000fe400000006ff */
[----:B------:R-:W-:Y:S02]  /*3f40*/  LEA R16, R28, UR6, 0x4 ;  /* 0x000000061c107c11 */ /* 0x000fe4000f8e20ff */
[----:B---3--:R-:W3:Y:S02]  /*3f50*/  SYNCS.PHASECHK.TRANS64.TRYWAIT P0, [R0+URZ+0x80], R2 ;  /* 0x00008002000075a7 */ /* 0x008ee400080011ff */
[----:B---3--:R-:W-:Y:S05]  /*3f60*/  @!P0 BRA `(.L_x_70) ;  /* 0x00000024005c8947 */ /* 0x008fea0003800000 */
.L_x_123:
[----:B------:R-:W-:Y:S01]  /*3f70*/  ISETP.GE.AND P0, PT, R26, 0x1, PT ;  /* 0x000000011a00780c */ /* 0x000fe20003f06270 */
[----:B------:R-:W1:Y:S01]  /*3f80*/  LDS.128 R16, [R16+0x110] ;  /* 0x0001100010107984 */ /* 0x000e620000000c00 */
[----:B------:R-:W-:Y:S01]  /*3f90*/  ISETP.NE.U32.AND P4, PT, RZ, UR4, PT ;  /* 0x00000004ff007c0c */ /* 0x000fe2000bf85070 */
[----:B---3--:R-:W-:Y:S01]  /*3fa0*/  VIADD R0, R0, 0x90 ;  /* 0x0000009000007836 */ /* 0x008fe20000000000 */
[----:B------:R-:W-:Y:S02]  /*3fb0*/  SHF.L.U32 R24, R29, 0x1f, RZ ;  /* 0x0000001f1d187819 */ /* 0x000fe400000006ff */
[----:B------:R-:W-:Y:S02]  /*3fc0*/  ISETP.NE.AND.EX P4, PT, RZ, UR5, PT, P4 ;  /* 0x00000005ff007c0c */ /* 0x000fe4000bf85340 */
[----:B------:R-:W-:Y:S01]  /*3fd0*/  PRMT R0, RZ, 0x654, R0 ;  /* 0x00000654ff007816 */ /* 0x000fe20000000000 */
[----:B------:R-:W-:Y:S01]  /*3fe0*/  @!PT LDS RZ, [RZ] ;  /* 0x00000000fffff984 */ /* 0x000fe20000000800 */
[----:B------:R-:W-:Y:S01]  /*3ff0*/  @!PT LDS RZ, [RZ] ;  /* 0x00000000fffff984 */ /* 0x000fe20000000800 */
[----:B------:R-:W-:Y:S01]  /*4000*/  @!PT LDS RZ, [RZ] ;  /* 0x00000000fffff984 */ /* 0x000fe20000000800 */
[----:B------:R-:W-:Y:S01]  /*4010*/  @!PT LDS RZ, [RZ] ;  /* 0x00000000fffff984 */ /* 0x000fe20000000800 */
[----:B------:R3:W-:Y:S06]  /*4020*/  MEMBAR.ALL.CTA ;  /* 0x0000000000007992 */ /* 0x0007ec0000008000 */
[----:B---3--:R-:W3:Y:S02]  /*4030*/  FENCE.VIEW.ASYNC.S ;  /* 0x00000000000073c6 */ /* 0x008ee40000000000 */
[----:B---3--:R3:W-:Y:S01]  /*4040*/  SYNCS.ARRIVE.TRANS64.RED.A1T0 RZ, [R0+URZ], RZ ;  /* 0x000000ff00ff79a7 */ /* 0x0087e200081004ff */
[----:B-1----:R-:W-:Y:S11]  /*4050*/  LOP3.LUT P3, RZ, R18, 0x1, RZ, 0xc0, !PT ;  /* 0x0000000112ff7812 */ /* 0x002ff6000786c0ff */
[----:B------:R-:W-:Y:S02]  /*4060*/  @!UPT UIADD3 URZ, UPT, UPT, URZ, URZ, URZ ;  /* 0x000000fffffff290 */ /* 0x000fe4000fffe0ff */
[----:B------:R-:W-:Y:S02]  /*4070*/  @P3 MOV R11, R16 ;  /* 0x00000010000b3202 */ /* 0x000fe40000000f00 */
[----:B------:R-:W-:Y:S01]  /*4080*/  @P3 LOP3.LUT R10, R17, 0xffff, RZ, 0xc0, !PT ;  /* 0x0000ffff110a3812 */ /* 0x000fe200078ec0ff */
[----:B---3--:R-:W-:Y:S06]  /*4090*/  @!P0 BRA `(.L_x_71) ;  /* 0x0000000000a48947 */ /* 0x008fec0003800000 */
[-C--:B------:R-:W-:Y:S01]  /*40a0*/  IMAD.HI.U32 R0, R21, R7.reuse, RZ ;  /* 0x0000000715007227 */ /* 0x080fe200078e00ff */
[----:B------:R-:W-:Y:S02]  /*40b0*/  ISETP.NE.AND P0, PT, R6, 0x1, PT ;  /* 0x000000010600780c */ /* 0x000fe40003f05270 */
[----:B------:R-:W-:Y:S01]  /*40c0*/  ISETP.NE.AND P2, PT, R26, 0x1, PT ;  /* 0x000000011a00780c */ /* 0x000fe20003f45270 */
[----:B----4-:R-:W-:Y:S01]  /*40d0*/  IMAD.HI.U32 R9, R22, R14, RZ ;  /* 0x0000000e16097227 */ /* 0x010fe200078e00ff */
[----:B------:R-:W-:Y:S02]  /*40e0*/  SHF.R.U32.HI R0, RZ, R20, R0 ;  /* 0x00000014ff007219 */ /* 0x000fe40000011600 */
[----:B------:R-:W-:Y:S01]  /*40f0*/  ISETP.NE.AND P5, PT, R3, 0x1, PT ;  /* 0x000000010300780c */ /* 0x000fe20003fa5270 */
[----:B------:R-:W-:Y:S01]  /*4100*/  IMAD.HI.U32 R13, R10, R7, RZ ;  /* 0x000000070a0d7227 */ /* 0x000fe200078e00ff */
[----:B------:R-:W-:Y:S02]  /*4110*/  SHF.R.U32.HI R9, RZ, R15, R9 ;  /* 0x0000000fff097219 */ /* 0x000fe40000011609 */
[----:B------:R-:W-:Y:S01]  /*4120*/  SEL R0, R21, R0, !P0 ;  /* 0x0000000015007207 */ /* 0x000fe20004000000 */
[----:B------:R-:W-:Y:S01]  /*4130*/  IMAD.HI.U32 R12, R11, R14, RZ ;  /* 0x0000000e0b0c7227 */ /* 0x000fe200078e00ff */
[----:B------:R-:W-:Y:S03]  /*4140*/  SEL R9, R22, R9, !P5 ;  /* 0x0000000916097207 */ /* 0x000fe60006800000 */
[-C--:B------:R-:W-:Y:S01]  /*4150*/  IMAD.HI.U32 R8, R0, R4.reuse, RZ ;  /* 0x0000000400087227 */ /* 0x080fe200078e00ff */
[----:B------:R-:W-:Y:S03]  /*4160*/  SHF.R.U32.HI R12, RZ, R15, R12 ;  /* 0x0000000fff0c7219 */ /* 0x000fe6000001160c */
[----:B------:R-:W-:Y:S01]  /*4170*/  IMAD.HI.U32 R2, R9, R4, RZ ;  /* 0x0000000409027227 */ /* 0x000fe200078e00ff */
[-C--:B------:R-:W-:Y:S02]  /*4180*/  @P2 SHF.R.U32.HI R0, RZ, R5.reuse, R8 ;  /* 0x00000005ff002219 */ /* 0x080fe40000011608 */
[----:B------:R-:W-:Y:S02]  /*4190*/  SHF.R.U32.HI R8, RZ, R20, R13 ;  /* 0x00000014ff087219 */ /* 0x000fe4000001160d */
[----:B------:R-:W-:Y:S01]  /*41a0*/  @P2 SHF.R.U32.HI R9, RZ, R5, R2 ;  /* 0x00000005ff092219 */ /* 0x000fe20000011602 */
[----:B------:R-:W-:Y:S01]  /*41b0*/  IMAD R0, R26, R0, RZ ;  /* 0x000000001a007224 */ /* 0x000fe200078e02ff */
[----:B------:R-:W-:Y:S02]  /*41c0*/  SEL R8, R10, R8, !P0 ;  /* 0x000000080a087207 */ /* 0x000fe40004000000 */
[----:B------:R-:W-:Y:S01]  /*41d0*/  SEL R2, R11, R12, !P5 ;  /* 0x0000000c0b027207 */ /* 0x000fe20006800000 */
[----:B------:R-:W-:Y:S01]  /*41e0*/  IMAD R12, R26, R9, RZ ;  /* 0x000000091a0c7224 */ /* 0x000fe200078e02ff */
[C---:B------:R-:W-:Y:S01]  /*41f0*/  ISETP.GE.AND P0, PT, R8.reuse, R0, PT ;  /* 0x000000000800720c */ /* 0x040fe20003f06270 */
[----:B------:R-:W-:Y:S03]  /*4200*/  IMAD.HI.U32 R0, R8, R4, RZ ;  /* 0x0000000408007227 */ /* 0x000fe600078e00ff */
[----:B------:R-:W-:Y:S02]  /*4210*/  ISETP.GE.OR P0, PT, R2, R12, P0 ;  /* 0x0000000c0200720c */ /* 0x000fe40000706670 */
[-C--:B------:R-:W-:Y:S04]  /*4220*/  SHF.R.U32.HI R0, RZ, R5.reuse, R0 ;  /* 0x00000005ff007219 */ /* 0x080fe80000011600 */
[----:B------:R-:W-:Y:S05]  /*4230*/  SEL R13, R8, R0, !P2 ;  /* 0x00000000080d7207 */ /* 0x000fea0005000000 */
[----:B------:R-:W-:Y:S02]  /*4240*/  IMAD.MOV R12, RZ, RZ, -R13 ;  /* 0x000000ffff0c7224 */ /* 0x000fe400078e0a0d */
[----:B------:R-:W-:Y:S04]  /*4250*/  @!P0 IMAD.HI.U32 R0, R2, R4, RZ ;  /* 0x0000000402008227 */ /* 0x000fe800078e00ff */
[----:B------:R-:W-:Y:S01]  /*4260*/  IMAD R12, R26, R12, R8 ;  /* 0x0000000c1a0c7224 */ /* 0x000fe200078e0208 */
[----:B------:R-:W-:Y:S04]  /*4270*/  @!P0 SHF.R.U32.HI R0, RZ, R5, R0 ;  /* 0x00000005ff008219 */ /* 0x000fe80000011600 */
[----:B------:R-:W-:Y:S04]  /*4280*/  @!P0 SEL R0, R2, R0, !P2 ;  /* 0x0000000002008207 */ /* 0x000fe80005000000 */
[----:B------:R-:W-:Y:S01]  /*4290*/  @!P0 IADD3 R13, PT, PT, R13, -R0, RZ ;  /* 0x800000000d0d8210 */ /* 0x000fe20007ffe0ff */
[----:B------:R-:W-:Y:S01]  /*42a0*/  @!P0 IMAD R0, R9, R12, R0 ;  /* 0x0000000c09008224 */ /* 0x000fe200078e0200 */
[----:B------:R-:W-:Y:S01]  /*42b0*/  IADD3 R9, PT, PT, -R8, RZ, RZ ;  /* 0x000000ff08097210 */ /* 0x000fe20007ffe1ff */
[--C-:B------:R-:W-:Y:S02]  /*42c0*/  IMAD.MOV R12, RZ, RZ, -R2.reuse ;  /* 0x000000ffff0c7224 */ /* 0x100fe400078e0a02 */
[----:B------:R-:W-:Y:S02]  /*42d0*/  @!P0 IMAD R8, R13, R26, R2 ;  /* 0x0000001a0d088224 */ /* 0x000fe400078e0202 */
[----:B------:R-:W-:Y:S02]  /*42e0*/  @!P0 IMAD.MOV.U32 R2, RZ, RZ, R0 ;  /* 0x000000ffff028224 */ /* 0x000fe400078e0000 */
[----:B------:R-:W-:Y:S02]  /*42f0*/  IMAD R11, R3, R12, R11 ;  /* 0x0000000c030b7224 */ /* 0x000fe400078e020b */
[----:B------:R-:W-:Y:S02]  /*4300*/  IMAD R10, R6, R9, R10 ;  /* 0x00000009060a7224 */ /* 0x000fe400078e020a */
[----:B------:R-:W-:Y:S02]  /*4310*/  IMAD R11, R2, R3, R11 ;  /* 0x00000003020b7224 */ /* 0x000fe400078e020b */
[----:B------:R-:W-:Y:S02]  /*4320*/  IMAD R10, R8, R6, R10 ;  /* 0x00000006080a7224 */ /* 0x000fe400078e020a */
.L_x_71:
[----:B------:R-:W-:Y:S05]  /*4330*/  BRA.U UP1, `(.L_x_72) ;  /* 0x0000000101107547 */ /* 0x000fea000b800000 */
[----:B------:R-:W-:Y:S04]  /*4340*/  MOV R2, UR13 ;  /* 0x0000000d00027c02 */ /* 0x000fe80008000f00 */
[----:B------:R-:W-:Y:S04]  /*4350*/  SHF.L.U32 R2, R2, 0x1f, RZ ;  /* 0x0000001f02027819 */ /* 0x000fe800000006ff */
[----:B------:R-:W1:Y:S02]  /*4360*/  SYNCS.PHASECHK.TRANS64.TRYWAIT P0, [UR6+0x78], R2 ;  /* 0x00007802ff0075a7 */ /* 0x000e640008001106 */
[----:B-1----:R-:W-:Y:S05]  /*4370*/  @!P0 BRA `(.L_x_73) ;  /* 0x00000020006c8947 */ /* 0x002fea0003800000 */
.L_x_72:
[----:B------:R-:W-:Y:S05]  /*4380*/  BRA.U !UP3, `(.L_x_74) ;  /* 0x000000010b347547 */ /* 0x000fea000b800000 */
[----:B------:R-:W-:Y:S01]  /*4390*/  UPLOP3.LUT UP0, UPT, UPT, UPT, UP2, 0x80, 0x8 ;  /* 0x000000000008789c */ /* 0x000fe20003f0f020 */
[----:B------:R-:W-:Y:S05]  /*43a0*/  HFMA2 R54, -RZ, RZ, 0, 5.9604644775390625e-08 ;  /* 0x00000001ff367431 */ /* 0x000fea00000001ff */
[----:B------:R-:W-:Y:S05]  /*43b0*/  PLOP3.LUT P0, PT, PT, PT, UP0, 0x80, 0x8 ;  /* 0x000000000008781c */ /* 0x000fea0003f0f008 */
[----:B------:R-:W3:Y:S01]  /*43c0*/  @UP0 LDCU.64 UR8, c[0x0][0x888] ;  /* 0x00011100ff0807ac */ /* 0x000ee20008000a00 */
[----:B------:R-:W-:Y:S04]  /*43d0*/  @UP0 UIMAD UR7, UR36, UR4, URZ ;  /* 0x00000004240702a4 */ /* 0x000fe8000f8e02ff */
[----:B---3--:R-:W-:Y:S06]  /*43e0*/  @UP0 UIMAD.WIDE UR8, UR7, 0x4, UR8 ;  /* 0x00000004070808a5 */ /* 0x008fec000f8e0208 */
[----:B------:R-:W-:Y:S02]  /*43f0*/  IMAD.U32 R8, RZ, RZ, UR8 ;  /* 0x00000008ff087e24 */ /* 0x000fe4000f8e00ff */
[----:B------:R-:W-:Y:S05]  /*4400*/  IMAD.U32 R9, RZ, RZ, UR9 ;  /* 0x00000009ff097e24 */ /* 0x000fea000f8e00ff */
[----:B-1----:R-:W3:Y:S02]  /*4410*/  @P0 LDG.E R0, desc[UR44][R8.64] ;  /* 0x0000002c08000981 */ /* 0x002ee4000c1e1900 */
[----:B---3--:R-:W-:Y:S01]  /*4420*/  @P0 R2UR UR38, R0 ;  /* 0x00000000002602ca */ /* 0x008fe200000e0000 */
[----:B------:R-:W-:Y:S05]  /*4430*/  IMAD.MOV.U32 R0, RZ, RZ, 0x1 ;  /* 0x00000001ff007424 */ /* 0x000fea00078e00ff */
[----:B------:R-:W-:Y:S08]  /*4440*/  @!P0 PRMT R54, R0, 0x7610, R54 ;  /* 0x0000761000368816 */ /* 0x000ff00000000036 */
[----:B------:R-:W3:Y:S02]  /*4450*/  @!UP0 LDCU UR38, c[0x0][0x880] ;  /* 0x00011000ff2687ac */ /* 0x000ee40008000800 */
.L_x_74:
[----:B---3--:R-:W-:Y:S01]  /*4460*/  @!P4 FSETP.EQ.AND P5, PT, RZ, UR38, PT ;  /* 0x00000026ff00cc0b */ /* 0x008fe2000bfa2000 */
[----:B------:R-:W-:Y:S01]  /*4470*/  @!UPT UIADD3 URZ, UPT, UPT, URZ, URZ, URZ ;  /* 0x000000fffffff290 */ /* 0x000fe2000fffe0ff */
[----:B------:R-:W-:Y:S11]  /*4480*/  @!P4 BRA `(.L_x_75) ;  /* 0x000000000014c947 */ /* 0x000ff60003800000 */
[----:B------:R-:W-:Y:S02]  /*4490*/  LOP3.LUT P0, RZ, R54, 0xff, RZ, 0xc0, !PT ;  /* 0x000000ff36ff7812 */ /* 0x000fe4000780c0ff */
[----:B------:R-:W-:Y:S04]  /*44a0*/  PLOP3.LUT P5, PT, PT, PT, UP0, 0x80, 0x8 ;  /* 0x000000000008781c */ /* 0x000fe80003faf008 */
[----:B------:R-:W-:Y:S07]  /*44b0*/  PLOP3.LUT P5, PT, P5, PT, PT, 0x8, 0x80 ;  /* 0x000000000080781c */ /* 0x000fee0002fae170 */
[----:B------:R-:W-:Y:S11]  /*44c0*/  @P0 FSETP.EQ.AND P5, PT, RZ, UR38, PT ;  /* 0x00000026ff000c0b */ /* 0x000ff6000bfa2000 */
[----:B------:R-:W-:Y:S02]  /*44d0*/  @!UPT UIADD3 URZ, UPT, UPT, URZ, URZ, URZ ;  /* 0x000000fffffff290 */ /* 0x000fe4000fffe0ff */
.L_x_75:
[----:B------:R-:W3:Y:S01]  /*44e0*/  SYNCS.PHASECHK.TRANS64.TRYWAIT P4, [UR6+0x68], R24 ;  /* 0x00006818ff0075a7 */ /* 0x000ee20008081106 */
[----:B------:R-:W-:Y:S01]  /*44f0*/  @P3 SHF.R.U32.HI R25, RZ, 0x10, R17 ;  /* 0x00000010ff193819 */ /* 0x000fe20000011611 */
[----:B------:R-:W-:Y:S01]  /*4500*/  VIADD R28, R28, 0x1 ;  /* 0x000000011c1c7836 */ /* 0x000fe20000000000 */
[----:B------:R-:W2:Y:S08]  /*4510*/  LDC.64 R8, c[0x0][0xb10] ;  /* 0x0002c400ff087b82 */ /* 0x000eb00000000a00 */
[----:B------:R-:W4:Y:S08]  /*4520*/  LDC.64 R12, c[0x0][0xb18] ;  /* 0x0002c600ff0c7b82 */ /* 0x000f300000000a00 */
[----:B-1----:R-:W1:Y:S08]  /*4530*/  @!P1 LDC R0, c[0x0][0xb20] ;  /* 0x0002c800ff009b82 */ /* 0x002e700000000800 */
[----:B------:R-:W1:Y:S01]  /*4540*/  @!P1 LDC R2, c[0x0][0xb0c] ;  /* 0x0002c300ff029b82 */ /* 0x000e620000000800 */
[C---:B--2---:R-:W-:Y:S05]  /*4550*/  @!P1 IMAD.HI.U32 R8, R11.reuse, R8, RZ ;  /* 0x000000080b089227 */ /* 0x044fea00078e00ff */
[----:B------:R-:W-:Y:S01]  /*4560*/  @!P1 SHF.R.U32.HI R8, RZ, R9, R8 ;  /* 0x00000009ff089219 */ /* 0x000fe20000011608 */
[----:B----4-:R-:W-:Y:S01]  /*4570*/  @!P1 IMAD.HI.U32 R13, R10, R13, RZ ;  /* 0x0000000d0a0d9227 */ /* 0x010fe200078e00ff */
[----:B------:R-:W-:Y:S04]  /*4580*/  @!P1 ISETP.NE.AND P0, PT, R12, 0x1, PT ;  /* 0x000000010c00980c */ /* 0x000fe80003f05270 */
[----:B-1----:R-:W-:Y:S02]  /*4590*/  @!P1 SHF.R.U32.HI R0, RZ, R0, R13 ;  /* 0x00000000ff009219 */ /* 0x002fe4000001160d */
[----:B------:R-:W-:Y:S02]  /*45a0*/  @!P1 ISETP.NE.AND P2, PT, R2, 0x1, PT ;  /* 0x000000010200980c */ /* 0x000fe40003f45270 */
[----:B------:R-:W-:Y:S02]  /*45b0*/  @!P1 SEL R9, R10, R0, !P0 ;  /* 0x000000000a099207 */ /* 0x000fe40004000000 */
[----:B------:R-:W-:Y:S02]  /*45c0*/  ELECT P0, URZ, PT ;  /* 0x0000000000ff782f */ /* 0x000fe40003800000 */
[----:B------:R-:W-:Y:S05]  /*45d0*/  @!P1 SEL R8, R11, R8, !P2 ;  /* 0x000000080b089207 */ /* 0x000fea0005000000 */
[----:B------:R-:W-:Y:S02]  /*45e0*/  @!P1 IMAD.IADD R0, R9, 0x1, -R8 ;  /* 0x0000000109009824 */ /* 0x000fe400078e0a08 */
[----:B------:R-:W-:Y:S02]  /*45f0*/  @!P1 IMAD.IADD R8, R8, 0x1, -R9 ;  /* 0x0000000108089824 */ /* 0x000fe400078e0a09 */
[----:B------:R-:W-:Y:S02]  /*4600*/  @!P1 IMAD R11, R0, R2, R11 ;  /* 0x00000002000b9224 */ /* 0x000fe400078e020b */
[----:B------:R-:W-:Y:S01]  /*4610*/  @!P1 IMAD R10, R8, R12, R10 ;  /* 0x0000000c080a9224 */ /* 0x000fe200078e020a */
[----:B---3--:R-:W-:Y:S06]  /*4620*/  @!P4 BRA `(.L_x_76) ;  /* 0x0000001c00d8c947 */ /* 0x008fec0003800000 */
.L_x_126:
[----:B------:R-:W-:Y:S01]  /*4630*/  PLOP3.LUT P5, PT, P5, P0, PT, 0xf2, 0x2f ;  /* 0x00000000002f781c */ /* 0x000fe20002fa1e72 */
[----:B------:R-:W-:Y:S01]  /*4640*/  UMOV UR14, 0x0 ;  /* 0x00000000000e7882 */ /* 0x000fe20000000000 */
[----:B------:R-:W-:Y:S01]  /*4650*/  LOP3.LUT R29, R29, 0x1, RZ, 0x3c, !PT ;  /* 0x000000011d1d7812 */ /* 0x000fe200078e3cff */
[----:B------:R-:W-:Y:S01]  /*4660*/  UMOV UR15, 0x10000000 ;  /* 0x10000000000f7882 */ /* 0x000fe20000000000 */
[----:B------:R-:W-:Y:S01]  /*4670*/  UMOV UR12, UR36 ;  /* 0x00000024000c7c82 */ /* 0x000fe20008000000 */
[----:B------:R-:W-:Y:S08]  /*4680*/  @P3 R2UR UR36, R25 ;  /* 0x00000000192432ca */ /* 0x000ff000000e0000 */
[----:B------:R-:W-:Y:S01]  /*4690*/  @!P5 IADD3 R2, P0, PT, R30, 0x580, RZ ;  /* 0x000005801e02d810 */ /* 0x000fe20007f1e0ff */
[----:B------:R-:W-:Y:S01]  /*46a0*/  @!P5 IMAD.SHL.U32 R52, R52, 0x10, RZ ;  /* 0x000000103434d824 */ /* 0x000fe200078e00ff */
[----:B------:R-:W-:Y:S01]  /*46b0*/  VOTEU.ALL UP1, P5 ;  /* 0x0000000000ff7886 */ /* 0x000fe20002820000 */
[----:B------:R-:W-:Y:S01]  /*46c0*/  @!P5 IMAD.SHL.U32 R53, R53, 0x80, RZ ;  /* 0x000000803535d824 */ /* 0x000fe200078e00ff */
[----:B------:R-:W-:Y:S01]  /*46d0*/  @!P5 R2UR UR8, R2 ;  /* 0x000000000208d2ca */ /* 0x000fe200000e0000 */
[----:B-1----:R-:W-:Y:S01]  /*46e0*/  @!P5 IMAD.X R0, RZ, RZ, R31, P0 ;  /* 0x000000ffff00d224 */ /* 0x002fe200000e061f */
[----:B------:R-:W-:Y:S01]  /*46f0*/  @!P5 R2UR UR10, R52 ;  /* 0x00000000340ad2ca */ /* 0x000fe200000e0000 */
[----:B------:R-:W-:Y:S01]  /*4700*/  @!UP1 UIADD3 UR9, UPT, UPT, UR6, 0x60, URZ ;  /* 0x0000006006099890 */ /* 0x000fe2000fffe0ff */
[----:B------:R-:W-:Y:S01]  /*4710*/  @!P5 R2UR UR11, R53 ;  /* 0x00000000350bd2ca */ /* 0x000fe200000e0000 */
[----:B------:R-:W-:Y:S01]  /*4720*/  IMAD.IADD R52, R10, 0x1, R50 ;  /* 0x000000010a347824 */ /* 0x000fe200078e0232 */
[----:B------:R-:W-:Y:S01]  /*4730*/  @!P5 R2UR UR7, R0 ;  /* 0x000000000007d2ca */ /* 0x000fe200000e0000 */
[----:B------:R-:W-:Y:S01]  /*4740*/  IMAD.IADD R53, R11, 0x1, R51 ;  /* 0x000000010b357824 */ /* 0x000fe200078e0233 */
[C---:B------:R-:W-:Y:S04]  /*4750*/  ISETP.NE.AND P0, PT, R28.reuse, 0x2, PT ;  /* 0x000000021c00780c */ /* 0x040fe80003f05270 */
[----:B------:R-:W-:Y:S01]  /*4760*/  SEL R0, RZ, 0x1, P0 ;  /* 0x00000001ff007807 */ /* 0x000fe20000000000 */
[----:B------:R-:W-:Y:S01]  /*4770*/  IMAD.U32 R8, RZ, RZ, UR8 ;  /* 0x00000008ff087e24 */ /* 0x000fe2000f8e00ff */
[----:B------:R-:W-:Y:S01]  /*4780*/  @!UP1 UIADD3 UR8, UPT, UPT, UR6, 0x180, URZ ;  /* 0x0000018006089890 */ /* 0x000fe2000fffe0ff */
[----:B------:R-:W-:Y:S01]  /*4790*/  SEL R28, R28, RZ, P0 ;  /* 0x000000ff1c1c7207 */ /* 0x000fe20000000000 */
[----:B------:R-:W-:Y:S01]  /*47a0*/  VOTEU.ALL UP1, P5 ;  /* 0x0000000000ff7886 */ /* 0x000fe20002820000 */
[----:B------:R-:W-:Y:S02]  /*47b0*/  LOP3.LUT R27, R27, R0, RZ, 0x3c, !PT ;  /* 0x000000001b1b7212 */ /* 0x000fe400078e3cff */
[----:B------:R-:W-:Y:S01]  /*47c0*/  IMAD.U32 R9, RZ, RZ, UR7 ;  /* 0x00000007ff097e24 */ /* 0x000fe2000f8e00ff */
[----:B------:R-:W-:Y:S04]  /*47d0*/  @!P5 R2UR UR16, R8 ;  /* 0x000000000810d2ca */ /* 0x000fe800000e0000 */
[----:B------:R-:W-:Y:S11]  /*47e0*/  @!P5 R2UR UR17, R9 ;  /* 0x000000000911d2ca */ /* 0x000ff600000e0000 */
[----:B------:R-:W-:Y:S02]  /*47f0*/  @!UPT UIADD3 URZ, UPT, UPT, URZ, URZ, URZ ;  /* 0x000000fffffff290 */ /* 0x000fe4000fffe0ff */
[----:B------:R3:W-:Y:S01]  /*4800*/  @!UP1 UTMALDG.3D [UR8], [UR16], desc[UR14] ;  /* 0x00000e08100095b4 */ /* 0x0007e20008011000 */
[----:B------:R3:W-:Y:S01]  /*4810*/  @!P5 SYNCS.ARRIVE.TRANS64.RED.A0TR RZ, [UR6+0x60], R23 ;  /* 0x00006017ffffd9a7 */ /* 0x0007e20008300406 */
[----:B------:R-:W-:Y:S01]  /*4820*/  UPLOP3.LUT UP1, UPT, UPT, UPT, UPT, 0x80, 0x8 ;  /* 0x000000000008789c */ /* 0x000fe20003f2f070 */
[----:B------:R-:W-:Y:S01]  /*4830*/  SYNCS.ARRIVE.TRANS64.RED.A1T0 RZ, [UR39], RZ ;  /* 0x000000ffffff79a7 */ /* 0x000fe20008100427 */
[----:B------:R-:W-:Y:S09]  /*4840*/  @P3 BRA `(.L_x_77) ;  /* 0xfffffff400b43947 */ /* 0x000ff2000383ffff */
[----:B------:R-:W-:Y:S07]  /*4850*/  MOV R0, UR6 ;  /* 0x0000000600007c02 */ /* 0x000fee0008000f00 */
.L_x_78:
[----:B-1----:R-:W-:-:S04]  /*4860*/  SHF.L.U32 R2, R29, 0x1f, RZ ;  /* 0x0000001f1d027819 */ /* 0x002fc800000006ff */
[----:B------:R1:W2:Y:S03]  /*4870*/  SYNCS.PHASECHK.TRANS64.TRYWAIT P0, [R0+URZ+0x68], R2 ;  /* 0x00006802000075a7 */ /* 0x0002a600080011ff */
[----:B--2---:R-:W-:Y:S05]  /*4880*/  @!P0 NANOSLEEP.SYNCS 0x989680 ;  /* 0x009896800000895d */ /* 0x004fea0003900000 */
[----:B------:R-:W2:Y:S02]  /*4890*/  @!P0 SYNCS.PHASECHK.TRANS64 P0, [R0+URZ+0x68], R2 ;  /* 0x00006802000085a7 */ /* 0x000ea400080010ff */
[----:B--23--:R-:W-:Y:S05]  /*48a0*/  @P0 EXIT ;  /* 0x000000000000094d */ /* 0x00cfea0003800000 */
[----:B------:R-:W-:Y:S05]  /*48b0*/  BRA `(.L_x_78) ;  /* 0xfffffffc00e87947 */ /* 0x000fea000383ffff */
.L_x_69:
[----:B------:R-:W-:-:S06]  /*48c0*/  UISETP.GE.AND UP1, UPT, UR8, 0x4, UPT ;  /* 0x000000040800788c */ /* 0x000fcc000bf26270 */
[----:B------:R-:W-:-:S13]  /*48d0*/  PLOP3.LUT P0, PT, PT, PT, UP1, 0x80, 0x8 ;  /* 0x000000000008781c */ /* 0x000fda0003f0f018 */
[----:B------:R-:W-:Y:S05]  /*48e0*/  @!P0 EXIT ;  /* 0x000000000000894d */ /* 0x000fea0003800000 */
[----:B------:R-:W-:Y:S01]  /*48f0*/  BAR.SYNC.DEFER_BLOCKING 0x6, 0xa0 ;  /* 0x0182800000007b1d */ /* 0x000fe20000010000 */
[----:B------:R-:W-:Y:S01]  /*4900*/  IMAD.U32 R31, R64, 0x10000, RZ ;  /* 0x00010000401f7824 */ /* 0x000fe200078e00ff */
[----:B------:R-:W-:Y:S01]  /*4910*/  LOP3.LUT R63, R2, 0x60, R64, 0xf8, !PT ;  /* 0x00000060023f7812 */ /* 0x000fe200078ef840 */
[----:B------:R-:W-:Y:S01]  /*4920*/  IMAD.MOV.U32 R62, RZ, RZ, RZ ;  /* 0x000000ffff3e7224 */ /* 0x000fe200078e00ff */
[----:B------:R-:W-:Y:S01]  /*4930*/  LOP3.LUT R64, R64, 0x60, RZ, 0xc0, !PT ;  /* 0x0000006040407812 */ /* 0x000fe200078ec0ff */
[----:B------:R-:W-:Y:S01]  /*4940*/  IMAD.MOV.U32 R66, RZ, RZ, RZ ;  /* 0x000000ffff427224 */ /* 0x000fe200078e00ff */
[----:B------:R-:W-:Y:S02]  /*4950*/  UMOV UR46, 0x400 ;  /* 0x00000400002e7882 */ /* 0x000fe40000000000 */
[----:B------:R-:W1:Y:S01]  /*4960*/  LDC R57, c[0x0][0x370] ;  /* 0x0000dc00ff397b82 */ /* 0x000e620000000800 */
[----:B------:R-:W-:Y:S01]  /*4970*/  ULEA UR46, UR39, UR46, 0x18 ;  /* 0x0000002e272e7291 */ /* 0x000fe2000f8ec0ff */
[----:B------:R-:W-:-:S02]  /*4980*/  LOP3.LUT R31, R31, 0x600000, RZ, 0xc0, !PT ;  /* 0x006000001f1f7812 */ /* 0x000fc400078ec0ff */
[----:B------:R-:W-:Y:S01]  /*4990*/  CS2R R60, SRZ ;  /* 0x00000000003c7805 */ /* 0x000fe2000001ff00 */
[----:B------:R-:W2:Y:S02]  /*49a0*/  LDCU.64 UR48, c[0x0][0x348] ;  /* 0x00006900ff3077ac */ /* 0x000ea40008000a00 */
[----:B------:R-:W-:Y:S01]  /*49b0*/  LEA R63, R63, UR46, 0x4 ;  /* 0x0000002e3f3f7c11 */ /* 0x000fe2000f8e20ff */
[----:B------:R-:W4:Y:S01]  /*49c0*/  LDC R28, c[0x0][0xb0c] ;  /* 0x0002c300ff1c7b82 */ /* 0x000f220000000800 */
[----:B------:R-:W1:Y:S01]  /*49d0*/  LDCU.64 UR40, c[0x0][0x888] ;  /* 0x00011100ff2877ac */ /* 0x000e620008000a00 */
[----:B------:R-:W1:Y:S06]  /*49e0*/  LDCU.64 UR42, c[0x0][0x890] ;  /* 0x00011200ff2a77ac */ /* 0x000e6c0008000a00 */
[----:B------:R-:W1:Y:S01]  /*49f0*/  LDC R55, c[0x0][0xb20] ;  /* 0x0002c800ff377b82 */ /* 0x000e620000000800 */
[----:B------:R-:W3:Y:S01]  /*4a00*/  LDS R0, [UR46+0x130] ;  /* 0x0001302eff007984 */ /* 0x000ee20008000800 */
[----:B------:R-:W-:-:S06]  /*4a10*/  UMOV UR37, URZ ;  /* 0x000000ff00257c82 */ /* 0x000fcc0008000000 */
[----:B------:R-:W1:Y:S08]  /*4a20*/  LDC R27, c[0x0][0xb30] ;  /* 0x0002cc00ff1b7b82 */ /* 0x000e700000000800 */
[----:B------:R-:W1:Y:S08]  /*4a30*/  LDC.64 R48, c[0x0][0xb10] ;  /* 0x0002c400ff307b82 */ /* 0x000e700000000a00 */
[----:B------:R-:W1:Y:S08]  /*4a40*/  LDC.64 R24, c[0x0][0xb18] ;  /* 0x0002c600ff187b82 */ /* 0x000e700000000a00 */
[----:B------:R-:W1:Y:S08]  /*4a50*/  LDC.64 R22, c[0x0][0xb28] ;  /* 0x0002ca00ff167b82 */ /* 0x000e700000000a00 */
[----:B------:R-:W1:Y:S01]  /*4a60*/  LDC.64 R46, c[0x0][0x8b0] ;  /* 0x00022c00ff2e7b82 */ /* 0x000e620000000a00 */
[----:B---3--:R-:W-:-:S07]  /*4a70*/  IMAD.IADD R31, R0, 0x1, R31 ;  /* 0x00000001001f7824 */ /* 0x008fce00078e021f */
[----:B------:R-:W3:Y:S08]  /*4a80*/  LDC.64 R44, c[0x0][0x8a8] ;  /* 0x00022a00ff2c7b82 */ /* 0x000ef00000000a00 */
[----:B--2-4-:R-:W1:Y:S02]  /*4a90*/  LDC R56, c[0x0][0x374] ;  /* 0x0000dd00ff387b82 */ /* 0x014e640000000800 */
.L_x_91:
[C---:B------:R-:W-:Y:S02]  /*4aa0*/  LEA R0, R66.reuse, UR46, 0x3 ;  /* 0x0000002e42007c11 */ /* 0x040fe4000f8e18ff */
[----:B------:R-:W-:Y:S02]  /*4ab0*/  SHF.L.U32 R2, R61, 0x1f, RZ ;  /* 0x0000001f3d027819 */ /* 0x000fe400000006ff */
[----:B------:R-:W-:Y:S02]  /*4ac0*/  LEA R8, R66, UR46, 0x4 ;  /* 0x0000002e42087c11 */ /* 0x000fe4000f8e20ff */
[----:B--2---:R-:W2:Y:S02]  /*4ad0*/  SYNCS.PHASECHK.TRANS64.TRYWAIT P0, [R0+URZ+0x80], R2 ;  /* 0x00008002000075a7 */ /* 0x004ea400080011ff */
[----:B-12---:R-:W-:Y:S05]  /*4ae0*/  @!P0 BRA `(.L_x_79) ;  /* 0x0000001800c08947 */ /* 0x006fea0003800000 */
.L_x_127:
[----:B------:R-:W-:Y:S01]  /*4af0*/  ISETP.GE.AND P0, PT, R26, 0x1, PT ;  /* 0x000000011a00780c */ /* 0x000fe20003f06270 */
[----:B------:R-:W4:Y:S01]  /*4b00*/  LDS.128 R8, [R8+0x110] ;  /* 0x0001100008087984 */ /* 0x000f220000000c00 */
[----:B-1----:R-:W-:Y:S01]  /*4b10*/  ISETP.NE.U32.AND P3, PT, R46, RZ, PT ;  /* 0x000000ff2e00720c */ /* 0x002fe20003f65070 */
[----:B--2---:R-:W-:Y:S01]  /*4b20*/  VIADD R0, R0, 0x90 ;  /* 0x0000009000007836 */ /* 0x004fe20000000000 */
[----:B------:R-:W-:Y:S04]  /*4b30*/  UISETP.NE.AND UP0, UPT, UR47, URZ, UPT ;  /* 0x000000ff2f00728c */ /* 0x000fe8000bf05270 */
[----:B------:R-:W-:Y:S01]  /*4b40*/  PRMT R0, RZ, 0x654, R0 ;  /* 0x00000654ff007816 */ /* 0x000fe20000000000 */
[----:B------:R-:W-:Y:S01]  /*4b50*/  @!PT LDS RZ, [RZ] ;  /* 0x00000000fffff984 */ /* 0x000fe20000000800 */
[----:B------:R-:W-:Y:S01]  /*4b60*/  @!PT LDS RZ, [RZ] ;  /* 0x00000000fffff984 */ /* 0x000fe20000000800 */
[----:B------:R-:W-:Y:S01]  /*4b70*/  @!PT LDS RZ, [RZ] ;  /* 0x00000000fffff984 */ /* 0x000fe20000000800 */
[----:B------:R-:W-:Y:S01]  /*4b80*/  @!PT LDS RZ, [RZ] ;  /* 0x00000000fffff984 */ /* 0x000fe20000000800 */
[----:B------:R1:W-:Y:S06]  /*4b90*/  MEMBAR.ALL.CTA ;  /* 0x0000000000007992 */ /* 0x0003ec0000008000 */
[----:B-1----:R-:W1:Y:S01]  /*4ba0*/  FENCE.VIEW.ASYNC.S ;  /* 0x00000000000073c6 */ /* 0x002e620000000000 */
[----:B------:R-:W-:Y:S01]  /*4bb0*/  PLOP3.LUT P2, PT, PT, PT, UP0, 0x80, 0x8 ;  /* 0x000000000008781c */ /* 0x000fe20003f4f008 */
[----:B-1----:R1:W-:Y:S01]  /*4bc0*/  SYNCS.ARRIVE.TRANS64.RED.A1T0 RZ, [R0+URZ], RZ ;  /* 0x000000ff00ff79a7 */ /* 0x0023e200081004ff */
[----:B----4-:R-:W-:Y:S04]  /*4bd0*/  LOP3.LUT P6, RZ, R10, 0x1, RZ, 0xc0, !PT ;  /* 0x000000010aff7812 */ /* 0x010fe800078cc0ff */
[----:B------:R-:W-:Y:S09]  /*4be0*/  P2R R65, PR, RZ, 0x40 ;  /* 0x00000040ff417803 */ /* 0x000ff20000000000 */
[----:B------:R-:W-:Y:S02]  /*4bf0*/  @P6 MOV R30, R8 ;  /* 0x00000008001e6202 */ /* 0x000fe40000000f00 */
[----:B------:R-:W-:Y:S01]  /*4c00*/  @P6 LOP3.LUT R29, R9, 0xffff, RZ, 0xc0, !PT ;  /* 0x0000ffff091d6812 */ /* 0x000fe200078ec0ff */
[----:B-1----:R-:W-:Y:S06]  /*4c10*/  @!P0 BRA `(.L_x_80) ;  /* 0x0000000000a48947 */ /* 0x002fec0003800000 */
[----:B------:R-:W-:Y:S01]  /*4c20*/  IMAD.HI.U32 R0, R56, R25, RZ ;  /* 0x0000001938007227 */ /* 0x000fe200078e00ff */
[----:B------:R-:W-:Y:S02]  /*4c30*/  ISETP.NE.AND P0, PT, R24, 0x1, PT ;  /* 0x000000011800780c */ /* 0x000fe40003f05270 */
[----:B------:R-:W-:Y:S01]  /*4c40*/  ISETP.NE.AND P1, PT, R26, 0x1, PT ;  /* 0x000000011a00780c */ /* 0x000fe20003f25270 */
[----:B------:R-:W-:Y:S01]  /*4c50*/  IMAD.HI.U32 R4, R57, R48, RZ ;  /* 0x0000003039047227 */ /* 0x000fe200078e00ff */
[----:B------:R-:W-:Y:S02]  /*4c60*/  SHF.R.U32.HI R0, RZ, R55, R0 ;  /* 0x00000037ff007219 */ /* 0x000fe40000011600 */
[----:B------:R-:W-:Y:S01]  /*4c70*/  ISETP.NE.AND P4, PT, R28, 0x1, PT ;  /* 0x000000011c00780c */ /* 0x000fe20003f85270 */
[----:B------:R-:W-:Y:S01]  /*4c80*/  IMAD.HI.U32 R6, R29, R25, RZ ;  /* 0x000000191d067227 */ /* 0x000fe200078e00ff */
[-C--:B------:R-:W-:Y:S02]  /*4c90*/  SHF.R.U32.HI R4, RZ, R49.reuse, R4 ;  /* 0x00000031ff047219 */ /* 0x080fe40000011604 */
[----:B------:R-:W-:Y:S01]  /*4ca0*/  SEL R0, R56, R0, !P0 ;  /* 0x0000000038007207 */ /* 0x000fe20004000000 */
[----:B------:R-:W-:Y:S01]  /*4cb0*/  IMAD.HI.U32 R5, R30, R48, RZ ;  /* 0x000000301e057227 */ /* 0x000fe200078e00ff */
[----:B------:R-:W-:Y:S03]  /*4cc0*/  SEL R4, R57, R4, !P4 ;  /* 0x0000000439047207 */ /* 0x000fe60006000000 */
[-C--:B------:R-:W-:Y:S01]  /*4cd0*/  IMAD.HI.U32 R3, R0, R22.reuse, RZ ;  /* 0x0000001600037227 */ /* 0x080fe200078e00ff */
[----:B------:R-:W-:Y:S03]  /*4ce0*/  SHF.R.U32.HI R5, RZ, R49, R5 ;  /* 0x00000031ff057219 */ /* 0x000fe60000011605 */
[----:B------:R-:W-:Y:S01]  /*4cf0*/  IMAD.HI.U32 R2, R4, R22, RZ ;  /* 0x0000001604027227 */ /* 0x000fe200078e00ff */
[----:B------:R-:W-:Y:S02]  /*4d00*/  @P1 SHF.R.U32.HI R0, RZ, R23, R3 ;  /* 0x00000017ff001219 */ /* 0x000fe40000011603 */
[----:B------:R-:W-:Y:S02]  /*4d10*/  SHF.R.U32.HI R3, RZ, R55, R6 ;  /* 0x00000037ff037219 */ /* 0x000fe40000011606 */
[----:B------:R-:W-:Y:S01]  /*4d20*/  @P1 SHF.R.U32.HI R4, RZ, R23, R2 ;  /* 0x00000017ff041219 */ /* 0x000fe20000011602 */
[----:B------:R-:W-:Y:S01]  /*4d30*/  IMAD R0, R26, R0, RZ ;  /* 0x000000001a007224 */ /* 0x000fe200078e02ff */
[----:B------:R-:W-:Y:S02]  /*4d40*/  SEL R3, R29, R3, !P0 ;  /* 0x000000031d037207 */ /* 0x000fe40004000000 */
[----:B------:R-:W-:Y:S01]  /*4d50*/  SEL R2, R30, R5, !P4 ;  /* 0x000000051e027207 */ /* 0x000fe20006000000 */
[----:B------:R-:W-:Y:S01]  /*4d60*/  IMAD R5, R26, R4, RZ ;  /* 0x000000041a057224 */ /* 0x000fe200078e02ff */
[C---:B------:R-:W-:Y:S01]  /*4d70*/  ISETP.GE.AND P0, PT, R3.reuse, R0, PT ;  /* 0x000000000300720c */ /* 0x040fe20003f06270 */
[C---:B------:R-:W-:Y:S03]  /*4d80*/  IMAD.HI.U32 R0, R3.reuse, R22, RZ ;  /* 0x0000001603007227 */ /* 0x040fe600078e00ff */
[C---:B------:R-:W-:Y:S02]  /*4d90*/  ISETP.GE.OR P0, PT, R2.reuse, R5, P0 ;  /* 0x000000050200720c */ /* 0x040fe40000706670 */
[----:B------:R-:W-:Y:S04]  /*4da0*/  SHF.R.U32.HI R0, RZ, R23, R0 ;  /* 0x00000017ff007219 */ /* 0x000fe80000011600 */
[C---:B------:R-:W-:Y:S05]  /*4db0*/  SEL R6, R3.reuse, R0, !P1 ;  /* 0x0000000003067207 */ /* 0x040fea0004800000 */
        /* <DEDUP_REMOVED lines=15> */
.L_x_80:
[----:B------:R-:W-:Y:S01]  /*4eb0*/  UISETP.NE.U32.AND UP3, UPT, UR42, URZ, UPT ;  /* 0x000000ff2a00728c */ /* 0x000fe2000bf65070 */
[----:B------:R-:W-:Y:S03]  /*4ec0*/  ISETP.NE.AND.EX P3, PT, R47, RZ, PT, P3 ;  /* 0x000000ff2f00720c */ /* 0x000fe60003f65330 */
[----:B------:R-:W-:Y:S09]  /*4ed0*/  UISETP.NE.AND.EX UP3, UPT, UR43, URZ, UPT, UP3 ;  /* 0x000000ff2b00728c */ /* 0x000ff2000bf65330 */
[----:B------:R-:W-:Y:S05]  /*4ee0*/  BRA.U !UP3, `(.L_x_81) ;  /* 0x000000010b387547 */ /* 0x000fea000b800000 */
[----:B------:R-:W-:Y:S01]  /*4ef0*/  UISETP.NE.U32.AND UP0, UPT, UR40, URZ, UPT ;  /* 0x000000ff2800728c */ /* 0x000fe2000bf05070 */
[----:B------:R-:W-:Y:S03]  /*4f00*/  HFMA2 R54, -RZ, RZ, 0, 5.9604644775390625e-08 ;  /* 0x00000001ff367431 */ /* 0x000fe600000001ff */
[----:B------:R-:W-:Y:S06]  /*4f10*/  UISETP.NE.AND.EX UP0, UPT, UR41, URZ, UPT, UP0 ;  /* 0x000000ff2900728c */ /* 0x000fec000bf05300 */
[----:B------:R-:W-:Y:S05]  /*4f20*/  PLOP3.LUT P0, PT, PT, PT, UP0, 0x80, 0x8 ;  /* 0x000000000008781c */ /* 0x000fea0003f0f008 */
[----:B------:R-:W1:Y:S01]  /*4f30*/  @UP0 LDCU.64 UR6, c[0x0][0x888] ;  /* 0x00011100ff0607ac */ /* 0x000e620008000a00 */
[----:B------:R-:W-:Y:S04]  /*4f40*/  @UP0 UIMAD UR4, UR36, UR42, URZ ;  /* 0x0000002a240402a4 */ /* 0x000fe8000f8e02ff */
[----:B-1----:R-:W-:Y:S06]  /*4f50*/  @UP0 UIMAD.WIDE UR6, UR4, 0x4, UR6 ;  /* 0x00000004040608a5 */ /* 0x002fec000f8e0206 */
[----:B------:R-:W-:Y:S02]  /*4f60*/  IMAD.U32 R2, RZ, RZ, UR6 ;  /* 0x00000006ff027e24 */ /* 0x000fe4000f8e00ff */
[----:B------:R-:W-:Y:S05]  /*4f70*/  IMAD.U32 R3, RZ, RZ, UR7 ;  /* 0x00000007ff037e24 */ /* 0x000fea000f8e00ff */
[----:B------:R-:W2:Y:S02]  /*4f80*/  @P0 LDG.E R0, desc[UR44][R2.64] ;  /* 0x0000002c02000981 */ /* 0x000ea4000c1e1900 */
[----:B--2---:R-:W-:Y:S01]  /*4f90*/  @P0 R2UR UR38, R0 ;  /* 0x00000000002602ca */ /* 0x004fe200000e0000 */
[----:B------:R-:W-:Y:S05]  /*4fa0*/  IMAD.MOV.U32 R0, RZ, RZ, 0x1 ;  /* 0x00000001ff007424 */ /* 0x000fea00078e00ff */
[----:B------:R-:W-:Y:S08]  /*4fb0*/  @!P0 PRMT R54, R0, 0x7610, R54 ;  /* 0x0000761000368816 */ /* 0x000ff00000000036 */
[----:B------:R-:W1:Y:S02]  /*4fc0*/  @!UP0 LDCU UR38, c[0x0][0x880] ;  /* 0x00011000ff2687ac */ /* 0x000e640008000800 */
.L_x_81:
[----:B------:R-:W-:Y:S05]  /*4fd0*/  @!P3 BRA `(.L_x_82) ;  /* 0x000000000020b947 */ /* 0x000fea0003800000 */
[----:B---3--:R-:W-:Y:S04]  /*4fe0*/  ISETP.NE.U32.AND P0, PT, R44, RZ, PT ;  /* 0x000000ff2c00720c */ /* 0x008fe80003f05070 */
[----:B------:R-:W-:Y:S11]  /*4ff0*/  ISETP.NE.AND.EX P0, PT, R45, RZ, PT, P0 ;  /* 0x000000ff2d00720c */ /* 0x000ff60003f05300 */
[----:B------:R-:W-:Y:S02]  /*5000*/  @!UPT UIADD3 URZ, UPT, UPT, URZ, URZ, URZ ;  /* 0x000000fffffff290 */ /* 0x000fe4000fffe0ff */
[----:B------:R-:W2:Y:S01]  /*5010*/  @P0 LDC.64 R2, c[0x0][0x8a8] ;  /* 0x00022a00ff020b82 */ /* 0x000ea20000000a00 */
[----:B------:R-:W-:Y:S04]  /*5020*/  @P0 IMAD R0, R46, UR36, RZ ;  /* 0x000000242e000c24 */ /* 0x000fe8000f8e02ff */
[----:B--2---:R-:W-:Y:S05]  /*5030*/  @P0 IMAD.WIDE R2, R0, 0x4, R2 ;  /* 0x0000000400020825 */ /* 0x004fea00078e0202 */
[----:B-----5:R2:W5:Y:S02]  /*5040*/  @P0 LDG.E R32, desc[UR44][R2.64] ;  /* 0x0000002c02200981 */ /* 0x020564000c1e1900 */
[----:B--2---:R-:W4:Y:S02]  /*5050*/  @!P0 LDC R32, c[0x0][0x8a0] ;  /* 0x00022800ff208b82 */ /* 0x004f240000000800 */
.L_x_82:
[----:B------:R-:W2:Y:S01]  /*5060*/  LDC.64 R6, c[0x0][0xb10] ;  /* 0x0002c400ff067b82 */ /* 0x000ea20000000a00 */
[----:B------:R-:W-:Y:S01]  /*5070*/  UISETP.NE.AND UP4, UPT, UR47, URZ, UPT ;  /* 0x000000ff2f00728c */ /* 0x000fe2000bf85270 */
[----:B-1----:R-:W-:Y:S01]  /*5080*/  @P2 FSETP.NEU.AND P1, PT, RZ, UR38, PT ;  /* 0x00000026ff002c0b */ /* 0x002fe2000bf2d000 */
[----:B------:R-:W-:Y:S01]  /*5090*/  UPLOP3.LUT UP0, UPT, UPT, UPT, UPT, 0x40, 0x4 ;  /* 0x000000000004789c */ /* 0x000fe20003f0e870 */
[----:B------:R-:W-:Y:S01]  /*50a0*/  @P2 LOP3.LUT P0, RZ, R54, 0xff, RZ, 0xc0, !PT ;  /* 0x000000ff36ff2812 */ /* 0x000fe2000780c0ff */
[----:B------:R-:W-:Y:S03]  /*50b0*/  ULEA UR50, UR37, UR46, 0x3 ;  /* 0x0000002e25327291 */ /* 0x000fe6000f8e18ff */
[----:B------:R-:W1:Y:S01]  /*50c0*/  LDC.64 R4, c[0x0][0xb18] ;  /* 0x0002c600ff047b82 */ /* 0x000e620000000a00 */
[----:B------:R-:W-:Y:S01]  /*50d0*/  SHF.L.U32 R12, R62, 0x1f, RZ ;  /* 0x0000001f3e0c7819 */ /* 0x000fe200000006ff */
[----:B------:R-:W-:Y:S01]  /*50e0*/  VIADD R66, R66, 0x1 ;  /* 0x0000000142427836 */ /* 0x000fe20000000000 */
[----:B------:R-:W-:Y:S02]  /*50f0*/  @P6 SHF.R.U32.HI R59, RZ, 0x10, R9 ;  /* 0x00000010ff3b6819 */ /* 0x000fe40000011609 */
[----:B------:R-:W-:Y:S02]  /*5100*/  CS2R R38, SRZ ;  /* 0x0000000000267805 */ /* 0x000fe4000001ff00 */
[----:B------:R-:W-:Y:S01]  /*5110*/  CS2R R36, SRZ ;  /* 0x0000000000247805 */ /* 0x000fe2000001ff00 */
[----:B------:R-:W3:Y:S01]  /*5120*/  @UP4 LDCU.64 UR4, c[0x0][0x888] ;  /* 0x00011100ff0447ac */ /* 0x000ee20008000a00 */
[----:B------:R-:W-:Y:S01]  /*5130*/  @UP4 UPLOP3.LUT UP0, UPT, UPT, UPT, UP3, 0x80, 0x8 ;  /* 0x000000000008489c */ /* 0x000fe20003f0f030 */
[----:B------:R-:W-:Y:S01]  /*5140*/  @P2 VOTEU.ANY UP1, P1 ;  /* 0x0000000000ff2886 */ /* 0x000fe20000820100 */
[----:B---3--:R-:W-:Y:S02]  /*5150*/  @UP4 UISETP.NE.U32.AND UP2, UPT, UR4, URZ, UPT ;  /* 0x000000ff0400428c */ /* 0x008fe4000bf45070 */
[----:B------:R-:W-:Y:S02]  /*5160*/  @UP4 USEL UR4, URZ, 0xffffffff, UP1 ;  /* 0xffffffffff044887 */ /* 0x000fe40008800000 */
[----:B------:R-:W-:Y:S01]  /*5170*/  @UP4 UISETP.NE.AND.EX UP2, UPT, UR5, URZ, UPT, UP2 ;  /* 0x000000ff0500428c */ /* 0x000fe2000bf45320 */
[----:B------:R-:W-:Y:S01]  /*5180*/  @P2 VOTEU.ANY UP1, P0 ;  /* 0x0000000000ff2886 */ /* 0x000fe20000020100 */
[----:B------:R-:W-:Y:S02]  /*5190*/  ISETP.NE.AND P0, PT, R27, 0x1, PT ;  /* 0x000000011b00780c */ /* 0x000fe40003f05270 */
[----:B------:R-:W-:Y:S04]  /*51a0*/  @UP4 USEL UR5, URZ, 0xffffffff, UP2 ;  /* 0xffffffffff054887 */ /* 0x000fe80009000000 */
[----:B------:R-:W-:Y:S04]  /*51b0*/  @UP0 USEL UR4, UR5, UR4, !UP1 ;  /* 0x0000000405040287 */ /* 0x000fe8000c800000 */
[----:B------:R-:W-:Y:S03]  /*51c0*/  @UP4 ULOP3.LUT UR4, UR4, 0x1, URZ, 0xc0, !UPT ;  /* 0x0000000104044892 */ /* 0x000fe6000f8ec0ff */
[----:B------:R-:W3:Y:S01]  /*51d0*/  @!P0 LDC R2, c[0x0][0xb0c] ;  /* 0x0002c300ff028b82 */ /* 0x000ee20000000800 */
[----:B------:R-:W-:Y:S01]  /*51e0*/  UISETP.NE.U32.OR UP0, UPT, UR4, 0x1, !UP4 ;  /* 0x000000010400788c */ /* 0x000fe2000e705470 */
[----:B--2---:R-:W-:Y:S01]  /*51f0*/  @!P0 IMAD.HI.U32 R3, R30, R6, RZ ;  /* 0x000000061e038227 */ /* 0x004fe200078e00ff */
[----:B-1----:R-:W-:Y:S03]  /*5200*/  @!P0 ISETP.NE.AND P1, PT, R4, 0x1, PT ;  /* 0x000000010400880c */ /* 0x002fe60003f25270 */
[C---:B------:R-:W-:Y:S01]  /*5210*/  @!P0 IMAD.HI.U32 R5, R29.reuse, R5, RZ ;  /* 0x000000051d058227 */ /* 0x040fe200078e00ff */
[----:B------:R-:W-:Y:S02]  /*5220*/  PLOP3.LUT P3, PT, PT, PT, UP0, 0x80, 0x8 ;  /* 0x000000000008781c */ /* 0x000fe40003f6f008 */
[----:B------:R-:W-:Y:S11]  /*5230*/  @!P0 SHF.R.U32.HI R3, RZ, R7, R3 ;  /* 0x00000007ff038219 */ /* 0x000ff60000011603 */
[----:B------:R-:W-:Y:S04]  /*5240*/  @P3 SHF.L.U32 R0, R60, 0x1f, RZ ;  /* 0x0000001f3c003819 */ /* 0x000fe800000006ff */
[----:B------:R1:W2:Y:S01]  /*5250*/  @P3 SYNCS.PHASECHK.TRANS64.TRYWAIT P5, [UR46+0x60], R0 ;  /* 0x00006000ff0035a7 */ /* 0x0002a200080a112e */
[----:B---3--:R-:W-:Y:S04]  /*5260*/  @!P0 ISETP.NE.AND P2, PT, R2, 0x1, PT ;  /* 0x000000010200880c */ /* 0x008fe80003f45270 */
[----:B------:R-:W-:Y:S01]  /*5270*/  @!P0 SEL R3, R30, R3, !P2 ;  /* 0x000000031e038207 */ /* 0x000fe20005000000 */
[----:B------:R3:W3:Y:S01]  /*5280*/  SYNCS.PHASECHK.TRANS64.TRYWAIT P4, [UR50+0xa0], R12 ;  /* 0x0000a00cff0075a7 */ /* 0x0006e20008081132 */
[----:B-1----:R-:W1:Y:S02]  /*5290*/  @!P0 LDC R0, c[0x0][0xb20] ;  /* 0x0002c800ff008b82 */ /* 0x002e640000000800 */
[----:B-1----:R-:W-:Y:S04]  /*52a0*/  @!P0 SHF.R.U32.HI R0, RZ, R0, R5 ;  /* 0x00000000ff008219 */ /* 0x002fe80000011605 */
[----:B------:R-:W-:Y:S05]  /*52b0*/  @!P0 SEL R5, R29, R0, !P1 ;  /* 0x000000001d058207 */ /* 0x000fea0004800000 */
[----:B------:R-:W-:Y:S02]  /*52c0*/  @!P0 IMAD.IADD R0, R5, 0x1, -R3 ;  /* 0x0000000105008824 */ /* 0x000fe400078e0a03 */
[----:B------:R-:W-:Y:S02]  /*52d0*/  @!P0 IMAD.IADD R3, R3, 0x1, -R5 ;  /* 0x0000000103038824 */ /* 0x000fe400078e0a05 */
[----:B------:R-:W-:Y:S02]  /*52e0*/  @!P0 IMAD R30, R0, R2, R30 ;  /* 0x00000002001e8224 */ /* 0x000fe400078e021e */
[----:B------:R-:W-:Y:S02]  /*52f0*/  IMAD.U32 R2, RZ, RZ, UR37 ;  /* 0x00000025ff027e24 */ /* 0x000fe4000f8e00ff */
[----:B------:R-:W-:Y:S01]  /*5300*/  @!P0 IMAD R29, R3, R4, R29 ;  /* 0x00000004031d8224 */ /* 0x000fe200078e021d */
[----:B------:R-:W-:Y:S01]  /*5310*/  PLOP3.LUT P0, PT, PT, PT, PT, 0x8, 0x80 ;  /* 0x000000000080781c */ /* 0x000fe20003f0e170 */
[----:B------:R-:W-:Y:S01]  /*5320*/  IMAD R2, R2, 0x10, R31 ;  /* 0x0000001002027824 */ /* 0x000fe200078e021f */
[----:B--2---:R-:W-:Y:S01]  /*5330*/  @P3 PLOP3.LUT P0, PT, P5, PT, PT, 0x8, 0x80 ;  /* 0x000000000080381c */ /* 0x004fe20002f0e170 */
[----:B------:R-:W-:Y:S01]  /*5340*/  @!UPT UIADD3 URZ, UPT, UPT, URZ, URZ, URZ ;  /* 0x000000fffffff290 */ /* 0x000fe2000fffe0ff */
[----:B------:R-:W-:Y:S11]  /*5350*/  BRA.U !UP0, `(.L_x_83) ;  /* 0x00000001087c7547 */ /* 0x000ff6000b800000 */
[----:B------:R-:W-:Y:S02]  /*5360*/  FSETP.NEU.AND P2, PT, RZ, UR38, PT ;  /* 0x00000026ff007c0b */ /* 0x000fe4000bf4d000 */
[----:B------:R-:W-:Y:S01]  /*5370*/  LOP3.LUT P1, RZ, R54, 0xff, RZ, 0xc0, !PT ;  /* 0x000000ff36ff7812 */ /* 0x000fe2000782c0ff */
[----:B------:R-:W-:Y:S01]  /*5380*/  @!UPT UIADD3 URZ, UPT, UPT, URZ, URZ, URZ ;  /* 0x000000fffffff290 */ /* 0x000fe2000fffe0ff */
[----:B------:R-:W-:Y:S11]  /*5390*/  @!P0 BRA `(.L_x_84) ;  /* 0x00000000000c8947 */ /* 0x000ff60003800000 */
[----:B------:R-:W-:Y:S04]  /*53a0*/  SHF.L.U32 R3, R60, 0x1f, RZ ;  /* 0x0000001f3c037819 */ /* 0x000fe800000006ff */
[----:B------:R-:W1:Y:S02]  /*53b0*/  SYNCS.PHASECHK.TRANS64.TRYWAIT P0, [UR46+0x60], R3 ;  /* 0x00006003ff0075a7 */ /* 0x000e64000800112e */
[----:B-1----:R-:W-:Y:S05]  /*53c0*/  @!P0 BRA `(.L_x_85) ;  /* 0x00000010009c8947 */ /* 0x002fea0003800000 */
.L_x_84:
[----:B------:R-:W-:Y:S01]  /*53d0*/  UISETP.NE.U32.AND UP0, UPT, UR40, URZ, UPT ;  /* 0x000000ff2800728c */ /* 0x000fe2000bf05070 */
[----:B------:R-:W-:Y:S02]  /*53e0*/  CS2R R38, SRZ ;  /* 0x0000000000267805 */ /* 0x000fe4000001ff00 */
[----:B------:R-:W-:Y:S01]  /*53f0*/  CS2R R36, SRZ ;  /* 0x0000000000247805 */ /* 0x000fe2000001ff00 */
[----:B------:R-:W-:Y:S01]  /*5400*/  VOTEU.ANY UP1, P2 ;  /* 0x0000000000ff7886 */ /* 0x000fe20001020100 */
[----:B------:R-:W-:Y:S01]  /*5410*/  UISETP.NE.AND.EX UP0, UPT, UR41, URZ, UPT, UP0 ;  /* 0x000000ff2900728c */ /* 0x000fe2000bf05300 */
[----:B------:R-:W-:Y:S01]  /*5420*/  LOP3.LUT R60, R60, 0x1, RZ, 0x3c, !PT ;  /* 0x000000013c3c7812 */ /* 0x000fe200078e3cff */
[----:B------:R-:W-:Y:S02]  /*5430*/  USEL UR4, URZ, 0xffffffff, UP1 ;  /* 0xffffffffff047887 */ /* 0x000fe40008800000 */
[----:B------:R-:W-:Y:S03]  /*5440*/  USEL UR5, URZ, 0xffffffff, UP0 ;  /* 0xffffffffff057887 */ /* 0x000fe60008000000 */
[----:B------:R-:W-:Y:S01]  /*5450*/  VOTEU.ANY UP0, P1 ;  /* 0x0000000000ff7886 */ /* 0x000fe20000800100 */
[----:B------:R-:W-:Y:S04]  /*5460*/  @UP3 USEL UR4, UR5, UR4, !UP0 ;  /* 0x0000000405043287 */ /* 0x000fe8000c000000 */
[----:B------:R-:W-:Y:S04]  /*5470*/  ULOP3.LUT UR4, UR4, 0x1, URZ, 0xc0, !UPT ;  /* 0x0000000104047892 */ /* 0x000fe8000f8ec0ff */
[----:B------:R-:W-:Y:S02]  /*5480*/  UISETP.NE.U32.AND UP0, UPT, UR4, 0x1, UPT ;  /* 0x000000010400788c */ /* 0x000fe4000bf05070 */
[----:B------:R-:W-:Y:S04]  /*5490*/  UIADD3 UR4, UPT, UPT, UR46, 0x68, URZ ;  /* 0x000000682e047890 */ /* 0x000fe8000fffe0ff */
[----:B------:R-:W-:Y:S01]  /*54a0*/  PLOP3.LUT P0, PT, PT, PT, UP0, 0x80, 0x8 ;  /* 0x000000000008781c */ /* 0x000fe20003f0f008 */
[----:B------:R-:W-:Y:S11]  /*54b0*/  UPRMT UR4, UR39, 0x654, UR4 ;  /* 0x0000065427047896 */ /* 0x000ff60008000004 */
[----:B------:R-:W-:Y:S01]  /*54c0*/  @!UPT UIADD3 URZ, UPT, UPT, URZ, URZ, URZ ;  /* 0x000000fffffff290 */ /* 0x000fe2000fffe0ff */
[----:B------:R2:W1:Y:S01]  /*54d0*/  @P0 LDS.128 R36, [R63+0x180] ;  /* 0x000180003f240984 */ /* 0x0004620000000c00 */
[----:B------:R-:W-:Y:S01]  /*54e0*/  @!PT LDS RZ, [RZ] ;  /* 0x00000000fffff984 */ /* 0x000fe20000000800 */
[----:B------:R-:W-:Y:S01]  /*54f0*/  @!PT LDS RZ, [RZ] ;  /* 0x00000000fffff984 */ /* 0x000fe20000000800 */
[----:B------:R-:W-:Y:S01]  /*5500*/  @!PT LDS RZ, [RZ] ;  /* 0x00000000fffff984 */ /* 0x000fe20000000800 */
[----:B------:R-:W-:Y:S01]  /*5510*/  @!PT LDS RZ, [RZ] ;  /* 0x00000000fffff984 */ /* 0x000fe20000000800 */
[----:B------:R3:W-:Y:S07]  /*5520*/  MEMBAR.ALL.CTA ;  /* 0x0000000000007992 */ /* 0x0007ee0000008000 */
[----:B---3--:R-:W3:Y:S02]  /*5530*/  FENCE.VIEW.ASYNC.S ;  /* 0x00000000000073c6 */ /* 0x008ee40000000000 */
[----:B---3--:R-:W-:Y:S01]  /*5540*/  SYNCS.ARRIVE.TRANS64.RED.A1T0 RZ, [UR4], RZ ;  /* 0x000000ffffff79a7 */ /* 0x008fe20008100404 */
.L_x_83:
[----:B-1----:R-:W-:Y:S04]  /*5550*/  SHF.R.U32.HI R0, RZ, 0x15, R2 ;  /* 0x00000015ff007819 */ /* 0x002fe80000011602 */
[----:B------:R-:W-:Y:S01]  /*5560*/  LOP3.LUT P0, RZ, R0, 0x3, R58, 0x48, !PT ;  /* 0x0000000300ff7812 */ /* 0x000fe2000780483a */
[----:B------:R-:W-:Y:S01]  /*5570*/  @!UPT UIADD3 URZ, UPT, UPT, URZ, URZ, URZ ;  /* 0x000000fffffff290 */ /* 0x000fe2000fffe0ff */
[----:B---3--:R-:W-:Y:S11]  /*5580*/  @P4 BRA `(.L_x_86) ;  /* 0x0000000000084947 */ /* 0x008ff60003800000 */
[----:B------:R-:W1:Y:S02]  /*5590*/  SYNCS.PHASECHK.TRANS64.TRYWAIT P1, [UR50+0xa0], R12 ;  /* 0x0000a00cff0075a7 */ /* 0x000e640008021132 */
[----:B-1----:R-:W-:Y:S05]  /*55a0*/  @!P1 BRA `(.L_x_87) ;  /* 0x00000010003c9947 */ /* 0x002fea0003800000 */
.L_x_86:
[----:B------:R-:W-:Y:S05]  /*55b0*/  @!P0 BRA `(.L_x_88) ;  /* 0x0000000000408947 */ /* 0x000fea0003800000 */
[----:B------:R-:W3:Y:S01]  /*55c0*/  LDCU.64 UR8, c[0x4][0x68] ;  /* 0x01000d00ff0877ac */ /* 0x000ee20008000a00 */
[----:B------:R-:W-:Y:S01]  /*55d0*/  MOV R15, 0x0 ;  /* 0x00000000000f7802 */ /* 0x000fe20000000f00 */
[----:B-1----:R-:W-:Y:S02]  /*55e0*/  HFMA2 R12, -RZ, RZ, 0, 5.9604644775390625e-08 ;  /* 0x00000001ff0c7431 */ /* 0x002fe400000001ff */
[----:B------:R-:W-:Y:S02]  /*55f0*/  IMAD.MOV.U32 R8, RZ, RZ, 0x192 ;  /* 0x00000192ff087424 */ /* 0x000fe400078e00ff */
[----:B------:R-:W-:Y:S01]  /*5600*/  IMAD.MOV.U32 R13, RZ, RZ, RZ ;  /* 0x000000ffff0d7224 */ /* 0x000fe200078e00ff */
[----:B------:R-:W1:Y:S01]  /*5610*/  LDCU.64 UR6, c[0x4][0x70] ;  /* 0x01000e00ff0677ac */ /* 0x000e620008000a00 */
[----:B------:R-:W2:Y:S01]  /*5620*/  LDC.64 R14, c[0x4][R15] ;  /* 0x010000000f0e7b82 */ /* 0x000ea20000000a00 */
[----:B------:R-:W4:Y:S01]  /*5630*/  LDCU.64 UR4, c[0x4][0x8] ;  /* 0x01000100ff0477ac */ /* 0x000f220008000a00 */
[----:B---3--:R-:W-:Y:S01]  /*5640*/  MOV R5, UR9 ;  /* 0x0000000900057c02 */ /* 0x008fe20008000f00 */
[----:B------:R-:W-:Y:S01]  /*5650*/  IMAD.U32 R4, RZ, RZ, UR8 ;  /* 0x00000008ff047e24 */ /* 0x000fe2000f8e00ff */
[----:B-1----:R-:W-:Y:S01]  /*5660*/  MOV R7, UR7 ;  /* 0x0000000700077c02 */ /* 0x002fe20008000f00 */
[----:B------:R-:W-:Y:S01]  /*5670*/  IMAD.U32 R6, RZ, RZ, UR6 ;  /* 0x00000006ff067e24 */ /* 0x000fe2000f8e00ff */
[----:B----4-:R-:W-:Y:S01]  /*5680*/  MOV R11, UR5 ;  /* 0x00000005000b7c02 */ /* 0x010fe20008000f00 */
[----:B------:R-:W-:Y:S02]  /*5690*/  IMAD.U32 R10, RZ, RZ, UR4 ;  /* 0x00000004ff0a7e24 */ /* 0x000fe4000f8e00ff */
[----:B------:R-:W-:Y:S07]  /*56a0*/  LEPC R20, `(.L_x_88) ;  /* 0x000000001014794e */ /* 0x000fee0000000000 */
[----:B--2--5:R-:W-:Y:S05]  /*56b0*/  CALL.ABS.NOINC R14 ;  /* 0x000000000e007343 */ /* 0x024fea0003c00000 */
.L_x_88:
[----:B------:R-:W-:Y:S01]  /*56c0*/  ISETP.NE.AND P0, PT, R64, RZ, PT ;  /* 0x000000ff4000720c */ /* 0x000fe20003f05270 */
[----:B------:R-:W-:Y:S05]  /*56d0*/  WARPSYNC.ALL ;  /* 0x0000000000007948 */ /* 0x000fea0003800000 */
[----:B------:R-:W-:Y:S01]  /*56e0*/  R2UR UR4, R2 ;  /* 0x00000000020472ca */ /* 0x000fe200000e0000 */
[----:B------:R-:W-:Y:S01]  /*56f0*/  UIADD3 UR5, UPT, UPT, UR50, 0xc0, URZ ;  /* 0x000000c032057890 */ /* 0x000fe2000fffe0ff */
[-C--:B------:R-:W-:Y:S01]  /*5700*/  F2FP.F16.E4M3.UNPACK_B R2, R36.reuse ;  /* 0x00000024ff02723e */ /* 0x080fe200020006ff */
[----:B------:R-:W-:Y:S01]  /*5710*/  UIADD3 UR8, UPT, UPT, UR37, 0x1, URZ ;  /* 0x0000000125087890 */ /* 0x000fe2000fffe0ff */
[----:B------:R-:W-:Y:S01]  /*5720*/  F2FP.F16.E4M3.UNPACK_B R36, R36.H1 ;  /* 0x00000024ff24723e */ /* 0x000fe200030006ff */
[----:B------:R-:W-:Y:S01]  /*5730*/  UPRMT UR5, UR39, 0x654, UR5 ;  /* 0x0000065427057896 */ /* 0x000fe20008000005 */
[-C--:B------:R-:W-:Y:S01]  /*5740*/  F2FP.F16.E4M3.UNPACK_B R33, R37.reuse ;  /* 0x00000025ff21723e */ /* 0x080fe200020006ff */
[--C-:B-1----:R-:W-:Y:S01]  /*5750*/  HADD2.F32 R0, -RZ, R2.reuse.H0_H0 ;  /* 0x20000002ff007230 */ /* 0x102fe20000004100 */
[----:B------:R-:W-:Y:S01]  /*5760*/  F2FP.F16.E4M3.UNPACK_B R35, R37.H1 ;  /* 0x00000025ff23723e */ /* 0x000fe200030006ff */
[----:B------:R-:W-:Y:S01]  /*5770*/  HADD2.F32 R2, -RZ, R2.H1_H1 ;  /* 0x30000002ff027230 */ /* 0x000fe20000004100 */
[-C--:B------:R-:W-:Y:S01]  /*5780*/  F2FP.F16.E4M3.UNPACK_B R37, R38.reuse ;  /* 0x00000026ff25723e */ /* 0x080fe200020006ff */
[--C-:B------:R-:W-:Y:S01]  /*5790*/  HADD2.F32 R3, -RZ, R36.reuse.H0_H0 ;  /* 0x20000024ff037230 */ /* 0x100fe20000004100 */
[----:B------:R-:W-:Y:S01]  /*57a0*/  F2FP.F16.E4M3.UNPACK_B R40, R38.H1 ;  /* 0x00000026ff28723e */ /* 0x000fe200030006ff */
[----:B------:R-:W1:Y:S01]  /*57b0*/  LDTM.x16 R4, tmem[UR4] ;  /* 0x00000004000479ee */ /* 0x000e620008240000 */
[----:B------:R-:W-:Y:S01]  /*57c0*/  NOP ;  /* 0x0000000000007918 */ /* 0x000fe20000000000 */
[----:B-1----:R-:W-:Y:S01]  /*57d0*/  SYNCS.ARRIVE.TRANS64.RED.A1T0 RZ, [UR5], RZ ;  /* 0x000000ffffff79a7 */ /* 0x002fe20008100405 */
[--C-:B------:R-:W-:Y:S01]  /*57e0*/  HADD2.F32 R21, -RZ, R33.reuse.H0_H0 ;  /* 0x20000021ff157230 */ /* 0x100fe20000004100 */
[-C--:B------:R-:W-:Y:S01]  /*57f0*/  F2FP.F16.E4M3.UNPACK_B R41, R39.reuse ;  /* 0x00000027ff29723e */ /* 0x080fe200020006ff */
[----:B------:R-:W-:Y:S01]  /*5800*/  HADD2.F32 R33, -RZ, R33.H1_H1 ;  /* 0x30000021ff217230 */ /* 0x000fe20000004100 */
[----:B------:R-:W-:Y:S01]  /*5810*/  F2FP.F16.E4M3.UNPACK_B R43, R39.H1 ;  /* 0x00000027ff2b723e */ /* 0x000fe200030006ff */
[----:B------:R-:W-:Y:S01]  /*5820*/  HADD2.F32 R20, -RZ, R36.H1_H1 ;  /* 0x30000024ff147230 */ /* 0x000fe20000004100 */
[----:B------:R-:W-:Y:S01]  /*5830*/  BSSY.RECONVERGENT B0, `(.L_x_89) ;  /* 0x0000047000007945 */ /* 0x000fe20003800200 */
[--C-:B------:R-:W-:Y:S02]  /*5840*/  HADD2.F32 R36, -RZ, R37.reuse.H0_H0 ;  /* 0x20000025ff247230 */ /* 0x100fe40000004100 */
[----:B------:R-:W-:Y:S02]  /*5850*/  HADD2.F32 R37, -RZ, R37.H1_H1 ;  /* 0x30000025ff257230 */ /* 0x000fe40000004100 */
[--C-:B------:R-:W-:Y:S02]  /*5860*/  HADD2.F32 R34, -RZ, R35.reuse.H0_H0 ;  /* 0x20000023ff227230 */ /* 0x100fe40000004100 */
[----:B------:R-:W-:Y:S02]  /*5870*/  HADD2.F32 R35, -RZ, R35.H1_H1 ;  /* 0x30000023ff237230 */ /* 0x000fe40000004100 */
[--C-:B------:R-:W-:Y:S02]  /*5880*/  HADD2.F32 R38, -RZ, R40.reuse.H0_H0 ;  /* 0x20000028ff267230 */ /* 0x100fe40000004100 */
[----:B------:R-:W-:Y:S02]  /*5890*/  HADD2.F32 R39, -RZ, R40.H1_H1 ;  /* 0x30000028ff277230 */ /* 0x000fe40000004100 */
[--C-:B------:R-:W-:Y:S02]  /*58a0*/  HADD2.F32 R40, -RZ, R41.reuse.H0_H0 ;  /* 0x20000029ff287230 */ /* 0x100fe40000004100 */
[----:B------:R-:W-:Y:S02]  /*58b0*/  HADD2.F32 R41, -RZ, R41.H1_H1 ;  /* 0x30000029ff297230 */ /* 0x000fe40000004100 */
[C---:B----45:R-:W-:Y:S01]  /*58c0*/  FMUL R4, R32.reuse, R4 ;  /* 0x0000000420047220 */ /* 0x070fe20000400000 */
[C---:B------:R-:W-:Y:S01]  /*58d0*/  FMUL R5, R32.reuse, R5 ;  /* 0x0000000520057220 */ /* 0x040fe20000400000 */
[C---:B------:R-:W-:Y:S01]  /*58e0*/  FMUL R8, R32.reuse, R8 ;  /* 0x0000000820087220 */ /* 0x040fe20000400000 */
[----:B------:R-:W-:Y:S01]  /*58f0*/  FMUL R9, R32, R9 ;  /* 0x0000000920097220 */ /* 0x000fe20000400000 */
[----:B------:R-:W-:Y:S01]  /*5900*/  FFMA R4, R0, UR38, R4 ;  /* 0x0000002600047c23 */ /* 0x000fe20008000004 */
[----:B------:R-:W-:Y:S01]  /*5910*/  FFMA R5, R2, UR38, R5 ;  /* 0x0000002602057c23 */ /* 0x000fe20008000005 */
[C---:B------:R-:W-:Y:S01]  /*5920*/  FMUL R12, R32.reuse, R12 ;  /* 0x0000000c200c7220 */ /* 0x040fe20000400000 */
[C---:B------:R-:W-:Y:S01]  /*5930*/  FMUL R13, R32.reuse, R13 ;  /* 0x0000000d200d7220 */ /* 0x040fe20000400000 */
[C---:B------:R-:W-:Y:S01]  /*5940*/  FMUL R16, R32.reuse, R16 ;  /* 0x0000001020107220 */ /* 0x040fe20000400000 */
[C---:B------:R-:W-:Y:S01]  /*5950*/  FMUL R17, R32.reuse, R17 ;  /* 0x0000001120117220 */ /* 0x040fe20000400000 */
[C---:B------:R-:W-:Y:S01]  /*5960*/  FMUL R6, R32.reuse, R6 ;  /* 0x0000000620067220 */ /* 0x040fe20000400000 */
[C---:B------:R-:W-:Y:S01]  /*5970*/  FMUL R7, R32.reuse, R7 ;  /* 0x0000000720077220 */ /* 0x040fe20000400000 */
[C---:B------:R-:W-:Y:S01]  /*5980*/  FMUL R10, R32.reuse, R10 ;  /* 0x0000000a200a7220 */ /* 0x040fe20000400000 */
[----:B------:R-:W-:Y:S01]  /*5990*/  FMUL R11, R32, R11 ;  /* 0x0000000b200b7220 */ /* 0x000fe20000400000 */
[----:B------:R-:W-:Y:S01]  /*59a0*/  FFMA R6, R3, UR38, R6 ;  /* 0x0000002603067c23 */ /* 0x000fe20008000006 */
[----:B------:R-:W-:Y:S01]  /*59b0*/  FFMA R7, R20, UR38, R7 ;  /* 0x0000002614077c23 */ /* 0x000fe20008000007 */
[----:B------:R-:W-:Y:S01]  /*59c0*/  FFMA R8, R21, UR38, R8 ;  /* 0x0000002615087c23 */ /* 0x000fe20008000008 */
[----:B------:R-:W-:Y:S01]  /*59d0*/  FFMA R9, R33, UR38, R9 ;  /* 0x0000002621097c23 */ /* 0x000fe20008000009 */
[----:B------:R-:W-:Y:S01]  /*59e0*/  FFMA R10, R34, UR38, R10 ;  /* 0x00000026220a7c23 */ /* 0x000fe2000800000a */
[C---:B------:R-:W-:Y:S01]  /*59f0*/  FMUL R14, R32.reuse, R14 ;  /* 0x0000000e200e7220 */ /* 0x040fe20000400000 */
[----:B------:R-:W-:Y:S01]  /*5a00*/  FFMA R11, R35, UR38, R11 ;  /* 0x00000026230b7c23 */ /* 0x000fe2000800000b */
[----:B------:R-:W-:Y:S01]  /*5a10*/  FMUL R15, R32, R15 ;  /* 0x0000000f200f7220 */ /* 0x000fe20000400000 */
[----:B------:R-:W-:Y:S01]  /*5a20*/  FFMA R12, R36, UR38, R12 ;  /* 0x00000026240c7c23 */ /* 0x000fe2000800000c */
[----:B------:R-:W-:Y:S01]  /*5a30*/  FFMA R13, R37, UR38, R13 ;  /* 0x00000026250d7c23 */ /* 0x000fe2000800000d */
[--C-:B------:R-:W-:Y:S02]  /*5a40*/  HADD2.F32 R42, -RZ, R43.reuse.H0_H0 ;  /* 0x2000002bff2a7230 */ /* 0x100fe40000004100 */
[----:B------:R-:W-:Y:S01]  /*5a50*/  FFMA R14, R38, UR38, R14 ;  /* 0x00000026260e7c23 */ /* 0x000fe2000800000e */
[----:B------:R-:W-:Y:S02]  /*5a60*/  HADD2.F32 R43, -RZ, R43.H1_H1 ;  /* 0x3000002bff2b7230 */ /* 0x000fe40000004100 */
[C---:B------:R-:W-:Y:S01]  /*5a70*/  FMUL R18, R32.reuse, R18 ;  /* 0x0000001220127220 */ /* 0x040fe20000400000 */
[----:B------:R-:W-:Y:S01]  /*5a80*/  FFMA R15, R39, UR38, R15 ;  /* 0x00000026270f7c23 */ /* 0x000fe2000800000f */
[----:B------:R-:W-:Y:S01]  /*5a90*/  FMUL R19, R32, R19 ;  /* 0x0000001320137220 */ /* 0x000fe20000400000 */
[----:B------:R-:W-:Y:S01]  /*5aa0*/  FFMA R16, R40, UR38, R16 ;  /* 0x0000002628107c23 */ /* 0x000fe20008000010 */
[----:B------:R-:W-:Y:S01]  /*5ab0*/  FFMA R17, R41, UR38, R17 ;  /* 0x0000002629117c23 */ /* 0x000fe20008000011 */
[----:B------:R-:W-:Y:S01]  /*5ac0*/  FFMA R18, R42, UR38, R18 ;  /* 0x000000262a127c23 */ /* 0x000fe20008000012 */
[----:B------:R-:W-:Y:S01]  /*5ad0*/  FFMA R19, R43, UR38, R19 ;  /* 0x000000262b137c23 */ /* 0x000fe20008000013 */
[----:B------:R-:W-:Y:S02]  /*5ae0*/  F2FP.SATFINITE.E4M3.F32.PACK_AB_MERGE_C R6, R7, R6, RZ ;  /* 0x000000060706723e */ /* 0x000fe400048070ff */
[----:B------:R-:W-:Y:S02]  /*5af0*/  F2FP.SATFINITE.E4M3.F32.PACK_AB_MERGE_C R10, R11, R10, RZ ;  /* 0x0000000a0b0a723e */ /* 0x000fe400048070ff */
[----:B------:R-:W-:Y:S02]  /*5b00*/  F2FP.SATFINITE.E4M3.F32.PACK_AB_MERGE_C R14, R15, R14, RZ ;  /* 0x0000000e0f0e723e */ /* 0x000fe400048070ff */
[----:B------:R-:W-:Y:S02]  /*5b10*/  F2FP.SATFINITE.E4M3.F32.PACK_AB_MERGE_C R7, R19, R18, RZ ;  /* 0x000000121307723e */ /* 0x000fe400048070ff */
[----:B------:R-:W-:Y:S02]  /*5b20*/  F2FP.SATFINITE.E4M3.F32.PACK_AB_MERGE_C R4, R5, R4, R6 ;  /* 0x000000040504723e */ /* 0x000fe40004807006 */
[----:B------:R-:W-:Y:S02]  /*5b30*/  F2FP.SATFINITE.E4M3.F32.PACK_AB_MERGE_C R5, R9, R8, R10 ;  /* 0x000000080905723e */ /* 0x000fe4000480700a */
[----:B------:R-:W-:Y:S02]  /*5b40*/  F2FP.SATFINITE.E4M3.F32.PACK_AB_MERGE_C R6, R13, R12, R14 ;  /* 0x0000000c0d06723e */ /* 0x000fe4000480700e */
[----:B------:R-:W-:Y:S05]  /*5b50*/  F2FP.SATFINITE.E4M3.F32.PACK_AB_MERGE_C R7, R17, R16, R7 ;  /* 0x000000101107723e */ /* 0x000fea0004807007 */
[----:B------:R1:W-:Y:S01]  /*5b60*/  STS.128 [R63+0x980], R4 ;  /* 0x000980043f007388 */ /* 0x0003e20000000c00 */
[----:B------:R-:W-:Y:S01]  /*5b70*/  @!PT LDS RZ, [RZ] ;  /* 0x00000000fffff984 */ /* 0x000fe20000000800 */
[----:B------:R-:W-:Y:S01]  /*5b80*/  @!PT LDS RZ, [RZ] ;  /* 0x00000000fffff984 */ /* 0x000fe20000000800 */
[----:B------:R-:W-:Y:S01]  /*5b90*/  @!PT LDS RZ, [RZ] ;  /* 0x00000000fffff984 */ /* 0x000fe20000000800 */
[----:B------:R-:W-:Y:S01]  /*5ba0*/  @!PT LDS RZ, [RZ] ;  /* 0x00000000fffff984 */ /* 0x000fe20000000800 */
[----:B------:R3:W-:Y:S07]  /*5bb0*/  MEMBAR.ALL.CTA ;  /* 0x0000000000007992 */ /* 0x0007ee0000008000 */
[----:B---3--:R-:W3:Y:S02]  /*5bc0*/  FENCE.VIEW.ASYNC.S ;  /* 0x00000000000073c6 */ /* 0x008ee40000000000 */
[----:B---3--:R-:W-:Y:S06]  /*5bd0*/  BAR.SYNC.DEFER_BLOCKING 0x1, 0x80 ;  /* 0x0042000000007b1d */ /* 0x008fec0000010000 */
[----:B------:R-:W-:Y:S05]  /*5be0*/  @P0 BRA `(.L_x_90) ;  /* 0x00000000002c0947 */ /* 0x000fea0003800000 */
[----:B------:R-:W-:Y:S01]  /*5bf0*/  R2UR UR10, R52 ;  /* 0x00000000340a72ca */ /* 0x000fe200000e0000 */
[----:B------:R-:W-:Y:S01]  /*5c00*/  UIADD3 UR12, UP0, UPT, UR48, 0x680, URZ ;  /* 0x00000680300c7890 */ /* 0x000fe2000ff1e0ff */
[----:B------:R-:W-:Y:S01]  /*5c10*/  R2UR UR9, R53 ;  /* 0x00000000350972ca */ /* 0x000fe200000e0000 */
[----:B------:R-:W-:Y:S02]  /*5c20*/  UIADD3 UR4, UPT, UPT, UR46, 0x980, URZ ;  /* 0x000009802e047890 */ /* 0x000fe4000fffe0ff */
[----:B------:R-:W-:Y:S01]  /*5c30*/  UIADD3.X UR13, UPT, UPT, URZ, UR49, URZ, UP0, !UPT ;  /* 0x00000031ff0d7290 */ /* 0x000fe200087fe4ff */
[----:B------:R-:W-:Y:S07]  /*5c40*/  UMOV UR7, UR36 ;  /* 0x0000002400077c82 */ /* 0x000fee0008000000 */
[----:B------:R-:W-:Y:S02]  /*5c50*/  USHF.L.U32 UR5, UR10, 0x4, URZ ;  /* 0x000000040a057899 */ /* 0x000fe400080006ff */
[----:B------:R-:W-:Y:S09]  /*5c60*/  USHF.L.U32 UR6, UR9, 0x7, URZ ;  /* 0x0000000709067899 */ /* 0x000ff200080006ff */
[----:B------:R3:W-:Y:S01]  /*5c70*/  UTMASTG.3D [UR4], [UR12] ;  /* 0x000000040c0073b5 */ /* 0x0007e20008010000 */
[----:B------:R0:W-:Y:S01]  /*5c80*/  UTMACMDFLUSH ;  /* 0x00000000000079b7 */ /* 0x0001e20000000000 */
[----:B---3--:R-:W-:Y:S04]  /*5c90*/  DEPBAR.LE SB0, 0x0 ;  /* 0x000080000000791a */ /* 0x008fe80000000000 */
.L_x_90:
[----:B------:R-:W-:Y:S05]  /*5ca0*/  BSYNC.RECONVERGENT B0 ;  /* 0x0000000000007941 */ /* 0x000fea0003800200 */
.L_x_89:
[----:B------:R-:W-:Y:S01]  /*5cb0*/  BAR.SYNC.DEFER_BLOCKING 0x1, 0x80 ;  /* 0x0042000000007b1d */ /* 0x000fe20000010000 */
[----:B------:R-:W-:Y:S01]  /*5cc0*/  ISETP.NE.AND P1, PT, R65, RZ, PT ;  /* 0x000000ff4100720c */ /* 0x000fe20003f25270 */
[----:B------:R-:W-:Y:S01]  /*5cd0*/  UISETP.NE.AND UP0, UPT, UR8, 0x4, UPT ;  /* 0x000000040800788c */ /* 0x000fe2000bf05270 */
[C---:B------:R-:W-:Y:S01]  /*5ce0*/  ISETP.NE.AND P0, PT, R66.reuse, 0x2, PT ;  /* 0x000000024200780c */ /* 0x040fe20003f05270 */
[----:B------:R-:W-:Y:S02]  /*5cf0*/  IMAD.IADD R52, R29, 0x1, R50 ;  /* 0x000000011d347824 */ /* 0x000fe400078e0232 */
[----:B------:R-:W-:Y:S01]  /*5d00*/  USEL UR4, URZ, 0x1, UP0 ;  /* 0x00000001ff047887 */ /* 0x000fe20008000000 */
[----:B------:R-:W-:Y:S01]  /*5d10*/  SEL R0, RZ, 0x1, P0 ;  /* 0x00000001ff007807 */ /* 0x000fe20000000000 */
[----:B------:R-:W-:Y:S01]  /*5d20*/  USEL UR37, UR8, URZ, UP0 ;  /* 0x000000ff08257287 */ /* 0x000fe20008000000 */
[----:B------:R-:W-:Y:S01]  /*5d30*/  SEL R66, R66, RZ, P0 ;  /* 0x000000ff42427207 */ /* 0x000fe20000000000 */
[----:B------:R-:W-:Y:S01]  /*5d40*/  IMAD.IADD R53, R30, 0x1, R51 ;  /* 0x000000011e357824 */ /* 0x000fe200078e0233 */
[----:B------:R-:W-:Y:S02]  /*5d50*/  LOP3.LUT R61, R61, R0, RZ, 0x3c, !PT ;  /* 0x000000003d3d7212 */ /* 0x000fe400078e3cff */
[----:B------:R-:W-:Y:S02]  /*5d60*/  LOP3.LUT R62, R62, UR4, RZ, 0x3c, !PT ;  /* 0x000000043e3e7c12 */ /* 0x000fe4000f8e3cff */
[----:B------:R-:W-:Y:S01]  /*5d70*/  @P1 R2UR UR36, R59 ;  /* 0x000000003b2412ca */ /* 0x000fe200000e0000 */
[----:B------:R-:W-:Y:S03]  /*5d80*/  @!UPT UIADD3 URZ, UPT, UPT, URZ, URZ, URZ ;  /* 0x000000fffffff290 */ /* 0x000fe6000fffe0ff */
[----:B------:R-:W-:Y:S11]  /*5d90*/  @P1 BRA `(.L_x_91) ;  /* 0xffffffec00401947 */ /* 0x000ff6000383ffff */
[----:B------:R-:W-:Y:S05]  /*5da0*/  EXIT ;  /* 0x000000000000794d */ /* 0x000fea0003800000 */
.L_x_19:
[----:B--2---:R2:W1:Y:S02]  /*5db0*/  SYNCS.PHASECHK.TRANS64.TRYWAIT P0, [R2+URZ+0xf0], R3 ;  /* 0x0000f003020075a7 */ /* 0x00446400080011ff */
[----:B-1----:R-:W-:Y:S05]  /*5dc0*/  @!P0 NANOSLEEP.SYNCS 0x989680 ;  /* 0x009896800000895d */ /* 0x002fea0003900000 */
[----:B------:R-:W1:Y:S02]  /*5dd0*/  @!P0 SYNCS.PHASECHK.TRANS64 P0, [R2+URZ+0xf0], R3 ;  /* 0x0000f003020085a7 */ /* 0x000e6400080010ff */
[----:B-1----:R-:W-:Y:S05]  /*5de0*/  @!P0 BRA `(.L_x_19) ;  /* 0xfffffffc00f08947 */ /* 0x002fea000383ffff */
[----:B------:R-:W-:Y:S05]  /*5df0*/  BRA `(.L_x_92) ;  /* 0xffffffb400ec7947 */ /* 0x000fea000383ffff */
.L_x_22:
[----:B-1----:R-:W-:-:S07]  /*5e00*/  MOV R2, UR33 ;  /* 0x0000002100027c02 */ /* 0x002fce0008000f00 */
.L_x_93:
[----:B-1----:R1:W2:Y:S02]  /*5e10*/  SYNCS.PHASECHK.TRANS64.TRYWAIT P0, [R2+URZ+0x30], R4 ;  /* 0x00003004020075a7 */ /* 0x0022a400080011ff */
[----:B--2---:R-:W-:Y:S05]  /*5e20*/  @!P0 NANOSLEEP.SYNCS 0x989680 ;  /* 0x009896800000895d */ /* 0x004fea0003900000 */
[----:B------:R-:W2:Y:S02]  /*5e30*/  @!P0 SYNCS.PHASECHK.TRANS64 P0, [R2+URZ+0x30], R4 ;  /* 0x00003004020085a7 */ /* 0x000ea400080010ff */
[----:B--2---:R-:W-:Y:S05]  /*5e40*/  @!P0 BRA `(.L_x_93) ;  /* 0xfffffffc00f08947 */ /* 0x004fea000383ffff */
[----:B------:R-:W-:Y:S05]  /*5e50*/  BRA `(.L_x_21) ;  /* 0xffffffb8003c7947 */ /* 0x000fea000383ffff */
.L_x_28:
[----:B-1----:R-:W-:-:S07]  /*5e60*/  MOV R2, UR33 ;  /* 0x0000002100027c02 */ /* 0x002fce0008000f00 */
.L_x_94:
[----:B-1----:R1:W2:Y:S02]  /*5e70*/  SYNCS.PHASECHK.TRANS64.TRYWAIT P0, [R2+URZ+0x30], R4 ;  /* 0x00003004020075a7 */ /* 0x0022a400080011ff */
[----:B--2---:R-:W-:Y:S05]  /*5e80*/  @!P0 NANOSLEEP.SYNCS 0x989680 ;  /* 0x009896800000895d */ /* 0x004fea0003900000 */
[----:B------:R-:W2:Y:S02]  /*5e90*/  @!P0 SYNCS.PHASECHK.TRANS64 P0, [R2+URZ+0x30], R4 ;  /* 0x00003004020085a7 */ /* 0x000ea400080010ff */
[----:B--2---:R-:W-:Y:S05]  /*5ea0*/  @!P0 BRA `(.L_x_94) ;  /* 0xfffffffc00f08947 */ /* 0x004fea000383ffff */
[----:B------:R-:W-:Y:S05]  /*5eb0*/  BRA `(.L_x_27) ;  /* 0xffffffbc00147947 */ /* 0x000fea000383ffff */
.L_x_32:
[----:B-1----:R1:W2:Y:S02]  /*5ec0*/  SYNCS.PHASECHK.TRANS64.TRYWAIT P0, [R2+URZ+0x80], R3 ;  /* 0x00008003020075a7 */ /* 0x0022a400080011ff */
[----:B--2---:R-:W-:Y:S05]  /*5ed0*/  @!P0 NANOSLEEP.SYNCS 0x989680 ;  /* 0x009896800000895d */ /* 0x004fea0003900000 */
[----:B------:R-:W2:Y:S02]  /*5ee0*/  @!P0 SYNCS.PHASECHK.TRANS64 P0, [R2+URZ+0x80], R3 ;  /* 0x00008003020085a7 */ /* 0x000ea400080010ff */
[----:B--2---:R-:W-:Y:S05]  /*5ef0*/  @!P0 BRA `(.L_x_32) ;  /* 0xfffffffc00f08947 */ /* 0x004fea000383ffff */
[----:B------:R-:W-:Y:S05]  /*5f00*/  BRA `(.L_x_95) ;  /* 0xffffffbc00cc7947 */ /* 0x000fea000383ffff */
.L_x_36:
[----:B----4-:R-:W-:-:S07]  /*5f10*/  MOV R0, UR5 ;  /* 0x0000000500007c02 */ /* 0x010fce0008000f00 */
.L_x_96:
[----:B-1----:R1:W2:Y:S02]  /*5f20*/  SYNCS.PHASECHK.TRANS64.TRYWAIT P0, [R0+URZ], R2 ;  /* 0x00000002000075a7 */ /* 0x0022a400080011ff */
[----:B--2---:R-:W-:Y:S05]  /*5f30*/  @!P0 NANOSLEEP.SYNCS 0x989680 ;  /* 0x009896800000895d */ /* 0x004fea0003900000 */
[----:B------:R-:W2:Y:S02]  /*5f40*/  @!P0 SYNCS.PHASECHK.TRANS64 P0, [R0+URZ], R2 ;  /* 0x00000002000085a7 */ /* 0x000ea400080010ff */
[----:B--2---:R-:W-:Y:S05]  /*5f50*/  @!P0 BRA `(.L_x_96) ;  /* 0xfffffffc00f08947 */ /* 0x004fea000383ffff */
[----:B------:R-:W-:Y:S05]  /*5f60*/  BRA `(.L_x_97) ;  /* 0xffffffc4003c7947 */ /* 0x000fea000383ffff */
.L_x_37:
[----:B----4-:R-:W-:-:S07]  /*5f70*/  MOV R0, UR5 ;  /* 0x0000000500007c02 */ /* 0x010fce0008000f00 */
.L_x_98:
[----:B-1----:R1:W2:Y:S02]  /*5f80*/  SYNCS.PHASECHK.TRANS64.TRYWAIT P0, [R0+URZ], R3 ;  /* 0x00000003000075a7 */ /* 0x0022a400080011ff */
[----:B--2---:R-:W-:Y:S05]  /*5f90*/  @!P0 NANOSLEEP.SYNCS 0x989680 ;  /* 0x009896800000895d */ /* 0x004fea0003900000 */
[----:B------:R-:W2:Y:S02]  /*5fa0*/  @!P0 SYNCS.PHASECHK.TRANS64 P0, [R0+URZ], R3 ;  /* 0x00000003000085a7 */ /* 0x000ea400080010ff */
[----:B--2---:R-:W-:Y:S05]  /*5fb0*/  @!P0 BRA `(.L_x_98) ;  /* 0xfffffffc00f08947 */ /* 0x004fea000383ffff */
[----:B------:R-:W-:Y:S05]  /*5fc0*/  BRA `(.L_x_99) ;  /* 0xffffffc400487947 */ /* 0x000fea000383ffff */
.L_x_38:
[----:B----4-:R-:W-:-:S07]  /*5fd0*/  MOV R0, UR5 ;  /* 0x0000000500007c02 */ /* 0x010fce0008000f00 */
.L_x_100:
[----:B-1----:R1:W2:Y:S02]  /*5fe0*/  SYNCS.PHASECHK.TRANS64.TRYWAIT P0, [R0+URZ], R3 ;  /* 0x00000003000075a7 */ /* 0x0022a400080011ff */
[----:B--2---:R-:W-:Y:S05]  /*5ff0*/  @!P0 NANOSLEEP.SYNCS 0x989680 ;  /* 0x009896800000895d */ /* 0x004fea0003900000 */
[----:B------:R-:W2:Y:S02]  /*6000*/  @!P0 SYNCS.PHASECHK.TRANS64 P0, [R0+URZ], R3 ;  /* 0x00000003000085a7 */ /* 0x000ea400080010ff */
[----:B--2---:R-:W-:Y:S05]  /*6010*/  @!P0 BRA `(.L_x_100) ;  /* 0xfffffffc00f08947 */ /* 0x004fea000383ffff */
[----:B------:R-:W-:Y:S05]  /*6020*/  BRA `(.L_x_101) ;  /* 0xffffffc400547947 */ /* 0x000fea000383ffff */
.L_x_39:
[----:B----4-:R-:W-:-:S07]  /*6030*/  MOV R0, UR5 ;  /* 0x0000000500007c02 */ /* 0x010fce0008000f00 */
.L_x_102:
[----:B-1----:R1:W2:Y:S02]  /*6040*/  SYNCS.PHASECHK.TRANS64.TRYWAIT P0, [R0+URZ], R3 ;  /* 0x00000003000075a7 */ /* 0x0022a400080011ff */
[----:B--2---:R-:W-:Y:S05]  /*6050*/  @!P0 NANOSLEEP.SYNCS 0x989680 ;  /* 0x009896800000895d */ /* 0x004fea0003900000 */
[----:B------:R-:W2:Y:S02]  /*6060*/  @!P0 SYNCS.PHASECHK.TRANS64 P0, [R0+URZ], R3 ;  /* 0x00000003000085a7 */ /* 0x000ea400080010ff */
[----:B--2---:R-:W-:Y:S05]  /*6070*/  @!P0 BRA `(.L_x_102) ;  /* 0xfffffffc00f08947 */ /* 0x004fea000383ffff */
[----:B------:R-:W-:Y:S05]  /*6080*/  BRA `(.L_x_103) ;  /* 0xffffffc400607947 */ /* 0x000fea000383ffff */
.L_x_40:
[----:B----4-:R-:W-:-:S07]  /*6090*/  MOV R0, UR5 ;  /* 0x0000000500007c02 */ /* 0x010fce0008000f00 */
.L_x_104:
[----:B-1----:R1:W2:Y:S02]  /*60a0*/  SYNCS.PHASECHK.TRANS64.TRYWAIT P0, [R0+URZ], R3 ;  /* 0x00000003000075a7 */ /* 0x0022a400080011ff */
[----:B--2---:R-:W-:Y:S05]  /*60b0*/  @!P0 NANOSLEEP.SYNCS 0x989680 ;  /* 0x009896800000895d */ /* 0x004fea0003900000 */
[----:B------:R-:W2:Y:S02]  /*60c0*/  @!P0 SYNCS.PHASECHK.TRANS64 P0, [R0+URZ], R3 ;  /* 0x00000003000085a7 */ /* 0x000ea400080010ff */
[----:B--2---:R-:W-:Y:S05]  /*60d0*/  @!P0 BRA `(.L_x_104) ;  /* 0xfffffffc00f08947 */ /* 0x004fea000383ffff */
[----:B------:R-:W-:Y:S05]  /*60e0*/  BRA `(.L_x_105) ;  /* 0xffffffc4006c7947 */ /* 0x000fea000383ffff */
.L_x_43:
[----:B-1----:R1:W2:Y:S02]  /*60f0*/  SYNCS.PHASECHK.TRANS64.TRYWAIT P0, [R0+URZ+0xe0], R4 ;  /* 0x0000e004000075a7 */ /* 0x0022a400080011ff */
[----:B--2---:R-:W-:Y:S05]  /*6100*/  @!P0 NANOSLEEP.SYNCS 0x989680 ;  /* 0x009896800000895d */ /* 0x004fea0003900000 */
[----:B------:R-:W2:Y:S02]  /*6110*/  @!P0 SYNCS.PHASECHK.TRANS64 P0, [R0+URZ+0xe0], R4 ;  /* 0x0000e004000085a7 */ /* 0x000ea400080010ff */
[----:B--2---:R-:W-:Y:S05]  /*6120*/  @!P0 BRA `(.L_x_43) ;  /* 0xfffffffc00f08947 */ /* 0x004fea000383ffff */
[----:B------:R-:W-:Y:S05]  /*6130*/  BRA `(.L_x_106) ;  /* 0xffffffc400c87947 */ /* 0x000fea000383ffff */
.L_x_44:
[----:B------:R-:W-:-:S07]  /*6140*/  MOV R0, UR5 ;  /* 0x0000000500007c02 */ /* 0x000fce0008000f00 */
.L_x_107:
[----:B-1----:R1:W2:Y:S02]  /*6150*/  SYNCS.PHASECHK.TRANS64.TRYWAIT P0, [R0+URZ+0x90], R5 ;  /* 0x00009005000075a7 */ /* 0x0022a400080011ff */
[----:B--2---:R-:W-:Y:S05]  /*6160*/  @!P0 NANOSLEEP.SYNCS 0x989680 ;  /* 0x009896800000895d */ /* 0x004fea0003900000 */
[----:B------:R-:W2:Y:S02]  /*6170*/  @!P0 SYNCS.PHASECHK.TRANS64 P0, [R0+URZ+0x90], R5 ;  /* 0x00009005000085a7 */ /* 0x000ea400080010ff */
[----:B--2---:R-:W-:Y:S05]  /*6180*/  @!P0 BRA `(.L_x_107) ;  /* 0xfffffffc00f08947 */ /* 0x004fea000383ffff */
[----:B------:R-:W-:Y:S05]  /*6190*/  BRA `(.L_x_108) ;  /* 0xffffffc400d87947 */ /* 0x000fea000383ffff */
.L_x_45:
[----:B-1----:R1:W2:Y:S02]  /*61a0*/  SYNCS.PHASECHK.TRANS64.TRYWAIT P1, [R0+URZ+0x80], R4 ;  /* 0x00008004000075a7 */ /* 0x0022a400080211ff */
[----:B--2---:R-:W-:Y:S05]  /*61b0*/  @!P1 NANOSLEEP.SYNCS 0x989680 ;  /* 0x009896800000995d */ /* 0x004fea0003900000 */
[----:B------:R-:W2:Y:S02]  /*61c0*/  @!P1 SYNCS.PHASECHK.TRANS64 P1, [R0+URZ+0x80], R4 ;  /* 0x00008004000095a7 */ /* 0x000ea400080210ff */
[----:B--2---:R-:W-:Y:S05]  /*61d0*/  @!P1 BRA `(.L_x_45) ;  /* 0xfffffffc00f09947 */ /* 0x004fea000383ffff */
[----:B------:R-:W-:Y:S05]  /*61e0*/  BRA `(.L_x_109) ;  /* 0xffffffc800087947 */ /* 0x000fea000383ffff */
.L_x_48:
[----:B------:R-:W-:-:S07]  /*61f0*/  MOV R0, UR5 ;  /* 0x0000000500007c02 */ /* 0x000fce0008000f00 */
.L_x_110:
[----:B-1----:R1:W2:Y:S02]  /*6200*/  SYNCS.PHASECHK.TRANS64.TRYWAIT P0, [R0+URZ+0x90], R2 ;  /* 0x00009002000075a7 */ /* 0x0022a400080011ff */
[----:B--2---:R-:W-:Y:S05]  /*6210*/  @!P0 NANOSLEEP.SYNCS 0x989680 ;  /* 0x009896800000895d */ /* 0x004fea0003900000 */
[----:B------:R-:W2:Y:S02]  /*6220*/  @!P0 SYNCS.PHASECHK.TRANS64 P0, [R0+URZ+0x90], R2 ;  /* 0x00009002000085a7 */ /* 0x000ea400080010ff */
[----:B--2---:R-:W-:Y:S05]  /*6230*/  @!P0 BRA `(.L_x_110) ;  /* 0xfffffffc00f08947 */ /* 0x004fea000383ffff */
[----:B------:R-:W-:Y:S05]  /*6240*/  BRA `(.L_x_47) ;  /* 0xffffffc8005c7947 */ /* 0x000fea000383ffff */
.L_x_55:
[----:B-1----:R1:W2:Y:S02]  /*6250*/  SYNCS.PHASECHK.TRANS64.TRYWAIT P1, [R0+URZ+0x80], R2 ;  /* 0x00008002000075a7 */ /* 0x0022a400080211ff */
[----:B--2---:R-:W-:Y:S05]  /*6260*/  @!P1 NANOSLEEP.SYNCS 0x989680 ;  /* 0x009896800000995d */ /* 0x004fea0003900000 */
[----:B------:R-:W2:Y:S02]  /*6270*/  @!P1 SYNCS.PHASECHK.TRANS64 P1, [R0+URZ+0x80], R2 ;  /* 0x00008002000095a7 */ /* 0x000ea400080210ff */
[----:B--2---:R-:W-:Y:S05]  /*6280*/  @!P1 BRA `(.L_x_55) ;  /* 0xfffffffc00f09947 */ /* 0x004fea000383ffff */
[----:B------:R-:W-:Y:S05]  /*6290*/  BRA `(.L_x_111) ;  /* 0xffffffcc00ec7947 */ /* 0x000fea000383ffff */
.L_x_56:
[----:B------:R-:W-:-:S07]  /*62a0*/  MOV R2, UR6 ;  /* 0x0000000600027c02 */ /* 0x000fce0008000f00 */
.L_x_112:
[----:B-1----:R1:W2:Y:S02]  /*62b0*/  SYNCS.PHASECHK.TRANS64.TRYWAIT P0, [R2+URZ+0xc0], R0 ;  /* 0x0000c000020075a7 */ /* 0x0022a400080011ff */
[----:B--2---:R-:W-:Y:S05]  /*62c0*/  @!P0 NANOSLEEP.SYNCS 0x989680 ;  /* 0x009896800000895d */ /* 0x004fea0003900000 */
[----:B------:R-:W2:Y:S02]  /*62d0*/  @!P0 SYNCS.PHASECHK.TRANS64 P0, [R2+URZ+0xc0], R0 ;  /* 0x0000c000020085a7 */ /* 0x000ea400080010ff */
[----:B--2---:R-:W-:Y:S05]  /*62e0*/  @!P0 BRA `(.L_x_112) ;  /* 0xfffffffc00f08947 */ /* 0x004fea000383ffff */
[----:B------:R-:W-:Y:S05]  /*62f0*/  BRA `(.L_x_113) ;  /* 0xffffffd000247947 */ /* 0x000fea000383ffff */
.L_x_59:
[----:B------:R-:W-:Y:S07]  /*6300*/  MOV R0, UR11 ;  /* 0x0000000b00007c02 */ /* 0x000fee0008000f00 */
.L_x_114:
[----:B-1----:R1:W2:Y:S02]  /*6310*/  SYNCS.PHASECHK.TRANS64.TRYWAIT P0, [R0+URZ], R2 ;  /* 0x00000002000075a7 */ /* 0x0022a400080011ff */
[----:B--2---:R-:W-:Y:S05]  /*6320*/  @!P0 NANOSLEEP.SYNCS 0x989680 ;  /* 0x009896800000895d */ /* 0x004fea0003900000 */
[----:B------:R-:W2:Y:S02]  /*6330*/  @!P0 SYNCS.PHASECHK.TRANS64 P0, [R0+URZ], R2 ;  /* 0x00000002000085a7 */ /* 0x000ea400080010ff */
[----:B--2---:R-:W-:Y:S05]  /*6340*/  @!P0 BRA `(.L_x_114) ;  /* 0xfffffffc00f08947 */ /* 0x004fea000383ffff */
[----:B------:R-:W-:Y:S05]  /*6350*/  BRA `(.L_x_58) ;  /* 0xffffffd000407947 */ /* 0x000fea000383ffff */
.L_x_62:
[----:B------:R-:W-:-:S07]  /*6360*/  MOV R0, UR6 ;  /* 0x0000000600007c02 */ /* 0x000fce0008000f00 */
.L_x_115:
[----:B--2---:R2:W4:Y:S02]  /*6370*/  SYNCS.PHASECHK.TRANS64.TRYWAIT P0, [R0+URZ], R2 ;  /* 0x00000002000075a7 */ /* 0x00452400080011ff */
[----:B----4-:R-:W-:Y:S05]  /*6380*/  @!P0 NANOSLEEP.SYNCS 0x989680 ;  /* 0x009896800000895d */ /* 0x010fea0003900000 */
[----:B------:R-:W4:Y:S02]  /*6390*/  @!P0 SYNCS.PHASECHK.TRANS64 P0, [R0+URZ], R2 ;  /* 0x00000002000085a7 */ /* 0x000f2400080010ff */
[----:B----4-:R-:W-:Y:S05]  /*63a0*/  @!P0 BRA `(.L_x_115) ;  /* 0xfffffffc00f08947 */ /* 0x010fea000383ffff */
[----:B------:R-:W-:Y:S05]  /*63b0*/  BRA `(.L_x_116) ;  /* 0xffffffd4006c7947 */ /* 0x000fea000383ffff */
.L_x_63:
[----:B------:R-:W-:-:S07]  /*63c0*/  MOV R0, UR6 ;  /* 0x0000000600007c02 */ /* 0x000fce0008000f00 */
.L_x_117:
[----:B-1----:R1:W2:Y:S02]  /*63d0*/  SYNCS.PHASECHK.TRANS64.TRYWAIT P0, [R0+URZ], R3 ;  /* 0x00000003000075a7 */ /* 0x0022a400080011ff */
[----:B--2---:R-:W-:Y:S05]  /*63e0*/  @!P0 NANOSLEEP.SYNCS 0x989680 ;  /* 0x009896800000895d */ /* 0x004fea0003900000 */
[----:B------:R-:W2:Y:S02]  /*63f0*/  @!P0 SYNCS.PHASECHK.TRANS64 P0, [R0+URZ], R3 ;  /* 0x00000003000085a7 */ /* 0x000ea400080010ff */
[----:B--2---:R-:W-:Y:S05]  /*6400*/  @!P0 BRA `(.L_x_117) ;  /* 0xfffffffc00f08947 */ /* 0x004fea000383ffff */
[----:B------:R-:W-:Y:S05]  /*6410*/  BRA `(.L_x_118) ;  /* 0xffffffd400787947 */ /* 0x000fea000383ffff */
.L_x_64:
[----:B------:R-:W-:-:S07]  /*6420*/  MOV R0, UR6 ;  /* 0x0000000600007c02 */ /* 0x000fce0008000f00 */
.L_x_119:
[----:B-1----:R1:W2:Y:S02]  /*6430*/  SYNCS.PHASECHK.TRANS64.TRYWAIT P0, [R0+URZ], R3 ;  /* 0x00000003000075a7 */ /* 0x0022a400080011ff */
[----:B--2---:R-:W-:Y:S05]  /*6440*/  @!P0 NANOSLEEP.SYNCS 0x989680 ;  /* 0x009896800000895d */ /* 0x004fea0003900000 */
[----:B------:R-:W2:Y:S02]  /*6450*/  @!P0 SYNCS.PHASECHK.TRANS64 P0, [R0+URZ], R3 ;  /* 0x00000003000085a7 */ /* 0x000ea400080010ff */
[----:B--2---:R-:W-:Y:S05]  /*6460*/  @!P0 BRA `(.L_x_119) ;  /* 0xfffffffc00f08947 */ /* 0x004fea000383ffff */
[----:B------:R-:W-:Y:S05]  /*6470*/  BRA `(.L_x_120) ;  /* 0xffffffd400847947 */ /* 0x000fea000383ffff */
.L_x_65:
[----:B-1----:R-:W-:-:S07]  /*6480*/  MOV R0, UR7 ;  /* 0x0000000700007c02 */ /* 0x002fce0008000f00 */
.L_x_121:
[----:B-1----:R1:W2:Y:S02]  /*6490*/  SYNCS.PHASECHK.TRANS64.TRYWAIT P0, [R0+URZ], R2 ;  /* 0x00000002000075a7 */ /* 0x0022a400080011ff */
[----:B--2---:R-:W-:Y:S05]  /*64a0*/  @!P0 NANOSLEEP.SYNCS 0x989680 ;  /* 0x009896800000895d */ /* 0x004fea0003900000 */
[----:B------:R-:W2:Y:S02]  /*64b0*/  @!P0 SYNCS.PHASECHK.TRANS64 P0, [R0+URZ], R2 ;  /* 0x00000002000085a7 */ /* 0x000ea400080010ff */
[----:B--2---:R-:W-:Y:S05]  /*64c0*/  @!P0 BRA `(.L_x_121) ;  /* 0xfffffffc00f08947 */ /* 0x004fea000383ffff */
[----:B------:R-:W-:Y:S05]  /*64d0*/  BRA `(.L_x_122) ;  /* 0xffffffd400907947 */ /* 0x000fea000383ffff */
.L_x_70:
[----:B---3--:R3:W1:Y:S02]  /*64e0*/  SYNCS.PHASECHK.TRANS64.TRYWAIT P0, [R0+URZ+0x80], R2 ;  /* 0x00008002000075a7 */ /* 0x00866400080011ff */
[----:B-1----:R-:W-:Y:S05]  /*64f0*/  @!P0 NANOSLEEP.SYNCS 0x989680 ;  /* 0x009896800000895d */ /* 0x002fea0003900000 */
[----:B------:R-:W1:Y:S02]  /*6500*/  @!P0 SYNCS.PHASECHK.TRANS64 P0, [R0+URZ+0x80], R2 ;  /* 0x00008002000085a7 */ /* 0x000e6400080010ff */
[----:B-1----:R-:W-:Y:S05]  /*6510*/  @!P0 BRA `(.L_x_70) ;  /* 0xfffffffc00f08947 */ /* 0x002fea000383ffff */
[----:B------:R-:W-:Y:S05]  /*6520*/  BRA `(.L_x_123) ;  /* 0xffffffd800907947 */ /* 0x000fea000383ffff */
.L_x_73:
[----:B------:R-:W-:Y:S07]  /*6530*/  MOV R0, UR6 ;  /* 0x0000000600007c02 */ /* 0x000fee0008000f00 */
.L_x_124:
[----:B-1----:R1:W3:Y:S02]  /*6540*/  SYNCS.PHASECHK.TRANS64.TRYWAIT P0, [R0+URZ+0x78], R2 ;  /* 0x00007802000075a7 */ /* 0x0022e400080011ff */
[----:B---3--:R-:W-:Y:S05]  /*6550*/  @!P0 NANOSLEEP.SYNCS 0x989680 ;  /* 0x009896800000895d */ /* 0x008fea0003900000 */
[----:B------:R-:W3:Y:S02]  /*6560*/  @!P0 SYNCS.PHASECHK.TRANS64 P0, [R0+URZ+0x78], R2 ;  /* 0x00007802000085a7 */ /* 0x000ee400080010ff */
[----:B---3--:R-:W-:Y:S05]  /*6570*/  @!P0 BRA `(.L_x_124) ;  /* 0xfffffffc00f08947 */ /* 0x008fea000383ffff */
[----:B------:R-:W-:Y:S05]  /*6580*/  BRA `(.L_x_72) ;  /* 0xffffffdc007c7947 */ /* 0x000fea000383ffff */
.L_x_76:
[----:B------:R-:W-:Y:S07]  /*6590*/  MOV R0, UR6 ;  /* 0x0000000600007c02 */ /* 0x000fee0008000f00 */
.L_x_125:
[----:B-1----:R1:W2:Y:S02]  /*65a0*/  SYNCS.PHASECHK.TRANS64.TRYWAIT P2, [R0+URZ+0x68], R24 ;  /* 0x00006818000075a7 */ /* 0x0022a400080411ff */
[----:B--2---:R-:W-:Y:S05]  /*65b0*/  @!P2 NANOSLEEP.SYNCS 0x989680 ;  /* 0x009896800000a95d */ /* 0x004fea0003900000 */
[----:B------:R-:W2:Y:S02]  /*65c0*/  @!P2 SYNCS.PHASECHK.TRANS64 P2, [R0+URZ+0x68], R24 ;  /* 0x000068180000a5a7 */ /* 0x000ea400080410ff */
[----:B--2---:R-:W-:Y:S05]  /*65d0*/  @!P2 BRA `(.L_x_125) ;  /* 0xfffffffc00f0a947 */ /* 0x004fea000383ffff */
[----:B------:R-:W-:Y:S05]  /*65e0*/  BRA `(.L_x_126) ;  /* 0xffffffe000107947 */ /* 0x000fea000383ffff */
.L_x_79:
[----:B--2---:R2:W4:Y:S02]  /*65f0*/  SYNCS.PHASECHK.TRANS64.TRYWAIT P0, [R0+URZ+0x80], R2 ;  /* 0x00008002000075a7 */ /* 0x00452400080011ff */
[----:B----4-:R-:W-:Y:S05]  /*6600*/  @!P0 NANOSLEEP.SYNCS 0x989680 ;  /* 0x009896800000895d */ /* 0x010fea0003900000 */
[----:B------:R-:W4:Y:S02]  /*6610*/  @!P0 SYNCS.PHASECHK.TRANS64 P0, [R0+URZ+0x80], R2 ;  /* 0x00008002000085a7 */ /* 0x000f2400080010ff */
[----:B----4-:R-:W-:Y:S05]  /*6620*/  @!P0 BRA `(.L_x_79) ;  /* 0xfffffffc00f08947 */ /* 0x010fea000383ffff */
[----:B------:R-:W-:Y:S05]  /*6630*/  BRA `(.L_x_127) ;  /* 0xffffffe4002c7947 */ /* 0x000fea000383ffff */
.L_x_85:
[----:B------:R-:W-:Y:S07]  /*6640*/  MOV R0, UR46 ;  /* 0x0000002e00007c02 */ /* 0x000fee0008000f00 */
.L_x_128:
[----:B-1----:R1:W2:Y:S02]  /*6650*/  SYNCS.PHASECHK.TRANS64.TRYWAIT P0, [R0+URZ+0x60], R3 ;  /* 0x00006003000075a7 */ /* 0x0022a400080011ff */
[----:B--2---:R-:W-:Y:S05]  /*6660*/  @!P0 NANOSLEEP.SYNCS 0x989680 ;  /* 0x009896800000895d */ /* 0x004fea0003900000 */
[----:B------:R-:W2:Y:S02]  /*6670*/  @!P0 SYNCS.PHASECHK.TRANS64 P0, [R0+URZ+0x60], R3 ;  /* 0x00006003000085a7 */ /* 0x000ea400080010ff */
[----:B--2---:R-:W-:Y:S05]  /*6680*/  @!P0 BRA `(.L_x_128) ;  /* 0xfffffffc00f08947 */ /* 0x004fea000383ffff */
[----:B------:R-:W-:Y:S05]  /*6690*/  BRA `(.L_x_84) ;  /* 0xffffffec004c7947 */ /* 0x000fea000383ffff */
.L_x_87:
[----:B------:R-:W-:Y:S07]  /*66a0*/  MOV R0, UR50 ;  /* 0x0000003200007c02 */ /* 0x000fee0008000f00 */
.L_x_129:
[----:B-1----:R1:W3:Y:S02]  /*66b0*/  SYNCS.PHASECHK.TRANS64.TRYWAIT P1, [R0+URZ+0xa0], R12 ;  /* 0x0000a00c000075a7 */ /* 0x0022e400080211ff */
[----:B---3--:R-:W-:Y:S05]  /*66c0*/  @!P1 NANOSLEEP.SYNCS 0x989680 ;  /* 0x009896800000995d */ /* 0x008fea0003900000 */
[----:B------:R-:W3:Y:S02]  /*66d0*/  @!P1 SYNCS.PHASECHK.TRANS64 P1, [R0+URZ+0xa0], R12 ;  /* 0x0000a00c000095a7 */ /* 0x000ee400080210ff */
[----:B---3--:R-:W-:Y:S05]  /*66e0*/  @!P1 BRA `(.L_x_129) ;  /* 0xfffffffc00f09947 */ /* 0x008fea000383ffff */
[----:B------:R-:W-:Y:S05]  /*66f0*/  BRA `(.L_x_86) ;  /* 0xffffffec00ac7947 */ /* 0x000fea000383ffff */
        .weak           $__internal_0_$__cuda_sm10x_tcgen05_guardrail_trap_col_being_dealloced_not_returned_by_alloc
        .type           $__internal_0_$__cuda_sm10x_tcgen05_guardrail_trap_col_being_dealloced_not_returned_by_alloc,@function
        .size           $__internal_0_$__cuda_sm10x_tcgen05_guardrail_trap_col_being_dealloced_not_returned_by_alloc,($__internal_1_$__cuda_sm10x_tcgen05_guardrail_trap_phase_invalid_during_alloc - $__internal_0_$__cuda_sm10x_tcgen05_guardrail_trap_col_being_dealloced_not_returned_by_alloc)
$__internal_0_$__cuda_sm10x_tcgen05_guardrail_trap_col_being_dealloced_not_returned_by_alloc:
[----:B------:R-:W-:Y:S05]  /*6700*/  BPT.TRAP 0x1 ;  /* 0x000000040000795c */ /* 0x000fea0000300000 */
[----:B------:R-:W-:-:S04]  /*6710*/  HFMA2 R3, -RZ, RZ, 0, 0 ;  /* 0x00000000ff037431 */ /* 0x000fc800000001ff */
[----:B------:R-:W-:Y:S05]  /*6720*/  RET.REL.NODEC R2 `(_ZN7cutlass13device_kernelINS_4gemm6kernel13GemmUniversalIN4cute5tupleIJiiiiEEENS1_10collective13CollectiveMmaINS1_35MainloopSm100TmaUmmaWarpSpecializedILi6ELi2ELi4ENS5_IJNS4_1CILi1EEESB_SB_EEEEENS5_IJNSA_ILi128EEENSA_ILi16EEENSA_ILi256EEEEEENS_12float_e4m3_tENS5_IJlSB_lEEESI_SJ_NS4_8TiledMMAINS4_8MMA_AtomIJNS4_10MMA_TraitsINS4_19SM100_MMA_F8F6F4_SSEJSI_SI_fSE_SF_NS4_17integral_constantINS4_4UMMA5MajorELSQ_0EEESR_NSO_INSP_7ScaleInELSS_0EEEST_EEEEEENS4_6LayoutISC_NS5_IJNSA_ILi0EEESX_SX_EEEEENS5_IJNS4_10UnderscoreES10_S10_EEEEENS4_13SM90_TMA_LOADENS4_14ComposedLayoutINS4_7SwizzleILi3ELi4ELi3EEENS4_18smem_ptr_flag_bitsILi8EEENSW_INS5_IJNSA_ILi8EEESE_EEENS5_IJSE_SB_EEEEEEEvNS4_8identityES13_S1D_vS1E_EENS_8epilogue10collective18CollectiveEpilogueINS1G_23Sm100TmaWarpSpecializedILi1ELi1ELi16ELb0ELb0EEEJSH_NS5_IJNSW_ISE_SB_EENSW_ISF_SB_EEEEESI_SJ_SI_SJ_NS1G_6fusion15FusionCallbacksIS1K_NS1O_17LinearCombinationISI_fSI_fLNS_15FloatRoundStyleE2EEESH_S1N_JEEENS4_5SM1004TMEM4LOAD26SM100_TMEM_LOAD_32dp32b16xES13_NS14_INS15_ILi0ELi4ELi3EEES18_NSW_INS5_IJS19_SF_EEENS5_IJSF_SB_EEEEEEENS4_39AutoVectorizingCopyWithAssumedAlignmentILi128EEENS4_14SM90_TMA_STOREES22_S24_S24_EEEvvEEEEvNT_6ParamsE) ;  /* 0xffffff9802347950 */ /* 0x000fea0003c3ffff */
        .weak           $__internal_1_$__cuda_sm10x_tcgen05_guardrail_trap_phase_invalid_during_alloc
        .type           $__internal_1_$__cuda_sm10x_tcgen05_guardrail_trap_phase_invalid_during_alloc,@function
        .size           $__internal_1_$__cuda_sm10x_tcgen05_guardrail_trap_phase_invalid_during_alloc,($__internal_2_$__cuda_sm10x_tcgen05_guardrail_trap_unallocated_columns_being_dealloced - $__internal_1_$__cuda_sm10x_tcgen05_guardrail_trap_phase_invalid_during_alloc)
$__internal_1_$__cuda_sm10x_tcgen05_guardrail_trap_phase_invalid_during_alloc:
[----:B------:R-:W-:Y:S05]  /*6730*/  BPT.TRAP 0x1 ;  /* 0x000000040000795c */ /* 0x000fea0000300000 */
[----:B------:R-:W-:-:S04]  /*6740*/  MOV R3, 0x0 ;  /* 0x0000000000037802 */ /* 0x000fc80000000f00 */
[----:B------:R-:W-:Y:S05]  /*6750*/  RET.REL.NODEC R2 `(_ZN7cutlass13device_kernelINS_4gemm6kernel13GemmUniversalIN4cute5tupleIJiiiiEEENS1_10collective13CollectiveMmaINS1_35MainloopSm100TmaUmmaWarpSpecializedILi6ELi2ELi4ENS5_IJNS4_1CILi1EEESB_SB_EEEEENS5_IJNSA_ILi128EEENSA_ILi16EEENSA_ILi256EEEEEENS_12float_e4m3_tENS5_IJlSB_lEEESI_SJ_NS4_8TiledMMAINS4_8MMA_AtomIJNS4_10MMA_TraitsINS4_19SM100_MMA_F8F6F4_SSEJSI_SI_fSE_SF_NS4_17integral_constantINS4_4UMMA5MajorELSQ_0EEESR_NSO_INSP_7ScaleInELSS_0EEEST_EEEEEENS4_6LayoutISC_NS5_IJNSA_ILi0EEESX_SX_EEEEENS5_IJNS4_10UnderscoreES10_S10_EEEEENS4_13SM90_TMA_LOADENS4_14ComposedLayoutINS4_7SwizzleILi3ELi4ELi3EEENS4_18smem_ptr_flag_bitsILi8EEENSW_INS5_IJNSA_ILi8EEESE_EEENS5_IJSE_SB_EEEEEEEvNS4_8identityES13_S1D_vS1E_EENS_8epilogue10collective18CollectiveEpilogueINS1G_23Sm100TmaWarpSpecializedILi1ELi1ELi16ELb0ELb0EEEJSH_NS5_IJNSW_ISE_SB_EENSW_ISF_SB_EEEEESI_SJ_SI_SJ_NS1G_6fusion15FusionCallbacksIS1K_NS1O_17LinearCombinationISI_fSI_fLNS_15FloatRoundStyleE2EEESH_S1N_JEEENS4_5SM1004TMEM4LOAD26SM100_TMEM_LOAD_32dp32b16xES13_NS14_INS15_ILi0ELi4ELi3EEES18_NSW_INS5_IJS19_SF_EEENS5_IJSF_SB_EEEEEEENS4_39AutoVectorizingCopyWithAssumedAlignmentILi128EEENS4_14SM90_TMA_STOREES22_S24_S24_EEEvvEEEEvNT_6ParamsE) ;  /* 0xffffff9802287950 */ /* 0x000fea0003c3ffff */
        .weak           $__internal_2_$__cuda_sm10x_tcgen05_guardrail_trap_unallocated_columns_being_dealloced
        .type           $__internal_2_$__cuda_sm10x_tcgen05_guardrail_trap_unallocated_columns_being_dealloced,@function
        .size           $__internal_2_$__cuda_sm10x_tcgen05_guardrail_trap_unallocated_columns_being_dealloced,(.L_x_131 - $__internal_2_$__cuda_sm10x_tcgen05_guardrail_trap_unallocated_columns_being_dealloced)
$__internal_2_$__cuda_sm10x_tcgen05_guardrail_trap_unallocated_columns_being_dealloced:
[----:B------:R-:W-:Y:S05]  /*6760*/  BPT.TRAP 0x1 ;  /* 0x000000040000795c */ /* 0x000fea0000300000 */
[----:B------:R-:W-:-:S04]  /*6770*/  HFMA2 R3, -RZ, RZ, 0, 0 ;  /* 0x00000000ff037431 */ /* 0x000fc800000001ff */
[----:B------:R-:W-:Y:S05]  /*6780*/  RET.REL.NODEC R2 `(_ZN7cutlass13device_kernelINS_4gemm6kernel13GemmUniversalIN4cute5tupleIJiiiiEEENS1_10collective13CollectiveMmaINS1_35MainloopSm100TmaUmmaWarpSpecializedILi6ELi2ELi4ENS5_IJNS4_1CILi1EEESB_SB_EEEEENS5_IJNSA_ILi128EEENSA_ILi16EEENSA_ILi256EEEEEENS_12float_e4m3_tENS5_IJlSB_lEEESI_SJ_NS4_8TiledMMAINS4_8MMA_AtomIJNS4_10MMA_TraitsINS4_19SM100_MMA_F8F6F4_SSEJSI_SI_fSE_SF_NS4_17integral_constantINS4_4UMMA5MajorELSQ_0EEESR_NSO_INSP_7ScaleInELSS_0EEEST_EEEEEENS4_6LayoutISC_NS5_IJNSA_ILi0EEESX_SX_EEEEENS5_IJNS4_10UnderscoreES10_S10_EEEEENS4_13SM90_TMA_LOADENS4_14ComposedLayoutINS4_7SwizzleILi3ELi4ELi3EEENS4_18smem_ptr_flag_bitsILi8EEENSW_INS5_IJNSA_ILi8EEESE_EEENS5_IJSE_SB_EEEEEEEvNS4_8identityES13_S1D_vS1E_EENS_8epilogue10collective18CollectiveEpilogueINS1G_23Sm100TmaWarpSpecializedILi1ELi1ELi16ELb0ELb0EEEJSH_NS5_IJNSW_ISE_SB_EENSW_ISF_SB_EEEEESI_SJ_SI_SJ_NS1G_6fusion15FusionCallbacksIS1K_NS1O_17LinearCombinationISI_fSI_fLNS_15FloatRoundStyleE2EEESH_S1N_JEEENS4_5SM1004TMEM4LOAD26SM100_TMEM_LOAD_32dp32b16xES13_NS14_INS15_ILi0ELi4ELi3EEES18_NSW_INS5_IJS19_SF_EEENS5_IJSF_SB_EEEEEEENS4_39AutoVectorizingCopyWithAssumedAlignmentILi128EEENS4_14SM90_TMA_STOREES22_S24_S24_EEEvvEEEEvNT_6ParamsE) ;  /* 0xffffff98021c7950 */ /* 0x000fea0003c3ffff */
.L_x_130:
[----:B------:R-:W-:-:S00]  /*6790*/  BRA `(.L_x_130) ;  /* 0xfffffffc00fc7947 */ /* 0x000fc0000383ffff */
[----:B------:R-:W-:-:S00]  /*67a0*/  NOP ;  /* 0x0000000000007918 */ /* 0x000fc00000000000 */
        /* <DEDUP_REMOVED lines=13> */
.L_x_131:


//--------------------- .nv.global.init           --------------------------
	.section	.nv.global.init,"aw",@progbits
.nv.global.init:
	.type		$str$26,@object
	.size		$str$26,($str$25 - $str$26)
$str$26:
        /*0000*/ 	.byte	0x2f, 0x74, 0x6d, 0x70, 0x2f, 0x63, 0x75, 0x74, 0x6c, 0x61, 0x73, 0x73, 0x5f, 0x73, 0x77, 0x65
        /*0010*/ 	.byte	0x65, 0x70, 0x5f, 0x73, 0x72, 0x63, 0x2f, 0x69, 0x6e, 0x63, 0x6c, 0x75, 0x64, 0x65, 0x2f, 0x63
        /*0020*/ 	.byte	0x75, 0x74, 0x65, 0x2f, 0x61, 0x74, 0x6f, 0x6d, 0x2f, 0x63, 0x6f, 0x70, 0x79, 0x5f, 0x74, 0x72
        /*0030*/ 	.byte	0x61, 0x69, 0x74, 0x73, 0x5f, 0x73, 0x6d, 0x31, 0x30, 0x30, 0x2e, 0x68, 0x70, 0x70, 0x00
	.type		$str$25,@object
	.size		$str$25,(__unnamed_1 - $str$25)
$str$25:
        /*003f*/ 	.byte	0x28, 0x28, 0x75, 0x69, 0x6e, 0x74, 0x33, 0x32, 0x5f, 0x74, 0x28, 0x74, 0x68, 0x72, 0x65, 0x61
        /*004f*/ 	.byte	0x64, 0x49, 0x64, 0x78, 0x2e, 0x78, 0x29, 0x20, 0x2f, 0x20, 0x33, 0x32, 0x29, 0x20, 0x25, 0x20
        /*005f*/ 	.byte	0x34, 0x29, 0x20, 0x3d, 0x3d, 0x20, 0x28, 0x28, 0x28, 0x74, 0x6d, 0x65, 0x6d, 0x5f, 0x61, 0x64
        /*006f*/ 	.byte	0x64, 0x72, 0x20, 0x3e, 0x3e, 0x20, 0x31, 0x36, 0x29, 0x20, 0x2f, 0x20, 0x33, 0x32, 0x29, 0x20
        /*007f*/ 	.byte	0x25, 0x20, 0x34, 0x29, 0x00
	.type		__unnamed_1,@object
	.size		__unnamed_1,(.L_1 - __unnamed_1)
__unnamed_1:
        /*0084*/ 	.byte	0x63, 0x6f, 0x6e, 0x73, 0x74, 0x65, 0x78, 0x70, 0x72, 0x20, 0x76, 0x6f, 0x69, 0x64, 0x20, 0x63
        /* <DEDUP_REMOVED lines=36> */
        /*02d4*/ 	.byte	0x3a, 0x43, 0x3c, 0x30, 0x3e, 0x3e, 0x3e, 0x3e, 0x5d, 0x00
.L_1:


//--------------------- .nv.shared._ZN7cutlass13device_kernelINS_4gemm6kernel13GemmUniversalIN4cute5tupleIJiiiiEEENS1_10collective13CollectiveMmaINS1_35MainloopSm100TmaUmmaWarpSpecializedILi6ELi2ELi4ENS5_IJNS4_1CILi1EEESB_SB_EEEEENS5_IJNSA_ILi128EEENSA_ILi16EEENSA_ILi256EEEEEENS_12float_e4m3_tENS5_IJlSB_lEEESI_SJ_NS4_8TiledMMAINS4_8MMA_AtomIJNS4_10MMA_TraitsINS4_19SM100_MMA_F8F6F4_SSEJSI_SI_fSE_SF_NS4_17integral_constantINS4_4UMMA5MajorELSQ_0EEESR_NSO_INSP_7ScaleInELSS_0EEEST_EEEEEENS4_6LayoutISC_NS5_IJNSA_ILi0EEESX_SX_EEEEENS5_IJNS4_10UnderscoreES10_S10_EEEEENS4_13SM90_TMA_LOADENS4_14ComposedLayoutINS4_7SwizzleILi3ELi4ELi3EEENS4_18smem_ptr_flag_bitsILi8EEENSW_INS5_IJNSA_ILi8EEESE_EEENS5_IJSE_SB_EEEEEEEvNS4_8identityES13_S1D_vS1E_EENS_8epilogue10collective18CollectiveEpilogueINS1G_23Sm100TmaWarpSpecializedILi1ELi1ELi16ELb0ELb0EEEJSH_NS5_IJNSW_ISE_SB_EENSW_ISF_SB_EEEEESI_SJ_SI_SJ_NS1G_6fusion15FusionCallbacksIS1K_NS1O_17LinearCombinationISI_fSI_fLNS_15FloatRoundStyleE2EEESH_S1N_JEEENS4_5SM1004TMEM4LOAD26SM100_TMEM_LOAD_32dp32b16xES13_NS14_INS15_ILi0ELi4ELi3EEES18_NSW_INS5_IJS19_SF_EEENS5_IJSF_SB_EEEEEEENS4_39AutoVectorizingCopyWithAssumedAlignmentILi128EEENS4_14SM90_TMA_STOREES22_S24_S24_EEEvvEEEEvNT_6ParamsE --------------------------
	.section	.nv.shared._ZN7cutlass13device_kernelINS_4gemm6kernel13GemmUniversalIN4cute5tupleIJiiiiEEENS1_10collective13CollectiveMmaINS1_35MainloopSm100TmaUmmaWarpSpecializedILi6ELi2ELi4ENS5_IJNS4_1CILi1EEESB_SB_EEEEENS5_IJNSA_ILi128EEENSA_ILi16EEENSA_ILi256EEEEEENS_12float_e4m3_tENS5_IJlSB_lEEESI_SJ_NS4_8TiledMMAINS4_8MMA_AtomIJNS4_10MMA_TraitsINS4_19SM100_MMA_F8F6F4_SSEJSI_SI_fSE_SF_NS4_17integral_constantINS4_4UMMA5MajorELSQ_0EEESR_NSO_INSP_7ScaleInELSS_0EEEST_EEEEEENS4_6LayoutISC_NS5_IJNSA_ILi0EEESX_SX_EEEEENS5_IJNS4_10UnderscoreES10_S10_EEEEENS4_13SM90_TMA_LOADENS4_14ComposedLayoutINS4_7SwizzleILi3ELi4ELi3EEENS4_18smem_ptr_flag_bitsILi8EEENSW_INS5_IJNSA_ILi8EEESE_EEENS5_IJSE_SB_EEEEEEEvNS4_8identityES13_S1D_vS1E_EENS_8epilogue10collective18CollectiveEpilogueINS1G_23Sm100TmaWarpSpecializedILi1ELi1ELi16ELb0ELb0EEEJSH_NS5_IJNSW_ISE_SB_EENSW_ISF_SB_EEEEESI_SJ_SI_SJ_NS1G_6fusion15FusionCallbacksIS1K_NS1O_17LinearCombinationISI_fSI_fLNS_15FloatRoundStyleE2EEESH_S1N_JEEENS4_5SM1004TMEM4LOAD26SM100_TMEM_LOAD_32dp32b16xES13_NS14_INS15_ILi0ELi4ELi3EEES18_NSW_INS5_IJS19_SF_EEENS5_IJSF_SB_EEEEEEENS4_39AutoVectorizingCopyWithAssumedAlignmentILi128EEENS4_14SM90_TMA_STOREES22_S24_S24_EEEvvEEEEvNT_6ParamsE,"aw",@nobits
	.sectionflags	@""
	.align	16
	.zero		1024


//--------------------- .nv.shared.reserved.0     --------------------------
	.section	.nv.shared.reserved.0,"aw",@nobits
	.weak		__nv_reservedSMEM_offset_0_alias
	.size		__nv_reservedSMEM_offset_0_alias, 0, 64
	.other		__nv_reservedSMEM_offset_0_alias,@"STO_CUDA_RESERVED_SHARED STV_DEFAULT"
__nv_reservedSMEM_offset_0_alias:
	.zero		0
.nv.shared.reserved.0:
	.zero		64
	.weak		__nv_reservedSMEM_tcgen05_partition
	.type		__nv_reservedSMEM_tcgen05_partition,@object
	.size		__nv_reservedSMEM_tcgen05_partition,(.L_0 - __nv_reservedSMEM_tcgen05_partition)
__nv_reservedSMEM_tcgen05_partition:
	.zero		32
.L_0:


//--------------------- .nv.global                --------------------------
	.section	.nv.global,"aw",@nobits
.nv.global:
	.type		_ZN40_INTERNAL_adf9c4bb_4_k_cu_6624ed55_264874cute1_E,@object
	.size		_ZN40_INTERNAL_adf9c4bb_4_k_cu_6624ed55_264874cute1_E,(_ZN40_INTERNAL_adf9c4bb_4_k_cu_6624ed55_264874cuda3std3__45__cpo6cbeginE - _ZN40_INTERNAL_adf9c4bb_4_k_cu_6624ed55_264874cute1_E)
_ZN40_INTERNAL_adf9c4bb_4_k_cu_6624ed55_264874cute1_E:
	.zero		1
	.type		_ZN40_INTERNAL_adf9c4bb_4_k_cu_6624ed55_264874cuda3std3__45__cpo6cbeginE,@object
	.size		_ZN40_INTERNAL_adf9c4bb_4_k_cu_6624ed55_264874cuda3std3__45__cpo6cbeginE,(_ZN40_INTERNAL_adf9c4bb_4_k_cu_6624ed55_264874cuda3std3__48in_placeE - _ZN40_INTERNAL_adf9c4bb_4_k_cu_6624ed55_264874cuda3std3__45__cpo6cbeginE)
_ZN40_INTERNAL_adf9c4bb_4_k_cu_6624ed55_264874cuda3std3__45__cpo6cbeginE:
	.zero		1
	.type		_ZN40_INTERNAL_adf9c4bb_4_k_cu_6624ed55_264874cuda3std3__48in_placeE,@object
	.size		_ZN40_INTERNAL_adf9c4bb_4_k_cu_6624ed55_264874cuda3std3__48in_placeE,(_ZN40_INTERNAL_adf9c4bb_4_k_cu_6624ed55_264874cuda3std6ranges3__45__cpo9iter_moveE - _ZN40_INTERNAL_adf9c4bb_4_k_cu_6624ed55_264874cuda3std3__48in_placeE)
_ZN40_INTERNAL_adf9c4bb_4_k_cu_6624ed55_264874cuda3std3__48in_placeE:
	.zero		1
	.type		_ZN40_INTERNAL_adf9c4bb_4_k_cu_6624ed55_264874cuda3std6ranges3__45__cpo9iter_moveE,@object
	.size		_ZN40_INTERNAL_adf9c4bb_4_k_cu_6624ed55_264874cuda3std6ranges3__45__cpo9iter_moveE,(_ZN40_INTERNAL_adf9c4bb_4_k_cu_6624ed55_264874cuda3std3__45__cpo5beginE - _ZN40_INTERNAL_adf9c4bb_4_k_cu_6624ed55_264874cuda3std6ranges3__45__cpo9iter_moveE)
_ZN40_INTERNAL_adf9c4bb_4_k_cu_6624ed55_264874cuda3std6ranges3__45__cpo9iter_moveE:
	.zero		1
	.type		_ZN40_INTERNAL_adf9c4bb_4_k_cu_6624ed55_264874cuda3std3__45__cpo5beginE,@object
	.size		_ZN40_INTERNAL_adf9c4bb_4_k_cu_6624ed55_264874cuda3std3__45__cpo5beginE,(_ZN40_INTERNAL_adf9c4bb_4_k_cu_6624ed55_264874cuda3std3__442_GLOBAL__N__adf9c4bb_4_k_cu_6624ed55_264876ignoreE - _ZN40_INTERNAL_adf9c4bb_4_k_cu_6624ed55_264874cuda3std3__45__cpo5beginE)
_ZN40_INTERNAL_adf9c4bb_4_k_cu_6624ed55_264874cuda3std3__45__cpo5beginE:
	.zero		1
	.type		_ZN40_INTERNAL_adf9c4bb_4_k_cu_6624ed55_264874cuda3std3__442_GLOBAL__N__adf9c4bb_4_k_cu_6624ed55_264876ignoreE,@object
	.size		_ZN40_INTERNAL_adf9c4bb_4_k_cu_6624ed55_264874cuda3std3__442_GLOBAL__N__adf9c4bb_4_k_cu_6624ed55_264876ignoreE,(_ZN40_INTERNAL_adf9c4bb_4_k_cu_6624ed55_264874cute7productE - _ZN40_INTERNAL_adf9c4bb_4_k_cu_6624ed55_264874cuda3std3__442_GLOBAL__N__adf9c4bb_4_k_cu_6624ed55_264876ignoreE)
_ZN40_INTERNAL_adf9c4bb_4_k_cu_6624ed55_264874cuda3std3__442_GLOBAL__N__adf9c4bb_4_k_cu_6624ed55_264876ignoreE:
	.zero		1
	.type		_ZN40_INTERNAL_adf9c4bb_4_k_cu_6624ed55_264874cute7productE,@object
	.size		_ZN40_INTERNAL_adf9c4bb_4_k_cu_6624ed55_264874cute7productE,(_ZN40_INTERNAL_adf9c4bb_4_k_cu_6624ed55_264874cuda3std3__45__cpo3endE - _ZN40_INTERNAL_adf9c4bb_4_k_cu_6624ed55_264874cute7productE)
_ZN40_INTERNAL_adf9c4bb_4_k_cu_6624ed55_264874cute7productE:
	.zero		1
	.type		_ZN40_INTERNAL_adf9c4bb_4_k_cu_6624ed55_264874cuda3std3__45__cpo3endE,@object
	.size		_ZN40_INTERNAL_adf9c4bb_4_k_cu_6624ed55_264874cuda3std3__45__cpo3endE,(_ZN40_INTERNAL_adf9c4bb_4_k_cu_6624ed55_264874cuda3std3__419piecewise_constructE - _ZN40_INTERNAL_adf9c4bb_4_k_cu_6624ed55_264874cuda3std3__45__cpo3endE)
_ZN40_INTERNAL_adf9c4bb_4_k_cu_6624ed55_264874cuda3std3__45__cpo3endE:
	.zero		1
	.type		_ZN40_INTERNAL_adf9c4bb_4_k_cu_6624ed55_264874cuda3std3__419piecewise_constructE,@object
	.size		_ZN40_INTERNAL_adf9c4bb_4_k_cu_6624ed55_264874cuda3std3__419piecewise_constructE,(_ZN40_INTERNAL_adf9c4bb_4_k_cu_6624ed55_264874cuda3std3__45__cpo4cendE - _ZN40_INTERNAL_adf9c4bb_4_k_cu_6624ed55_264874cuda3std3__419piecewise_constructE)
_ZN40_INTERNAL_adf9c4bb_4_k_cu_6624ed55_264874cuda3std3__419piecewise_constructE:
	.zero		1
	.type		_ZN40_INTERNAL_adf9c4bb_4_k_cu_6624ed55_264874cuda3std3__45__cpo4cendE,@object
	.size		_ZN40_INTERNAL_adf9c4bb_4_k_cu_6624ed55_264874cuda3std3__45__cpo4cendE,(_ZN40_INTERNAL_adf9c4bb_4_k_cu_6624ed55_264874cuda3std6ranges3__45__cpo4swapE - _ZN40_INTERNAL_adf9c4bb_4_k_cu_6624ed55_264874cuda3std3__45__cpo4cendE)
_ZN40_INTERNAL_adf9c4bb_4_k_cu_6624ed55_264874cuda3std3__45__cpo4cendE:
	.zero		1
	.type		_ZN40_INTERNAL_adf9c4bb_4_k_cu_6624ed55_264874cuda3std6ranges3__45__cpo4swapE,@object
	.size		_ZN40_INTERNAL_adf9c4bb_4_k_cu_6624ed55_264874cuda3std6ranges3__45__cpo4swapE,(.L_9 - _ZN40_INTERNAL_adf9c4bb_4_k_cu_6624ed55_264874cuda3std6ranges3__45__cpo4swapE)
_ZN40_INTERNAL_adf9c4bb_4_k_cu_6624ed55_264874cuda3std6ranges3__45__cpo4swapE:
	.zero		1
.L_9:


//--------------------- .nv.constant0._ZN7cutlass13device_kernelINS_4gemm6kernel13GemmUniversalIN4cute5tupleIJiiiiEEENS1_10collective13CollectiveMmaINS1_35MainloopSm100TmaUmmaWarpSpecializedILi6ELi2ELi4ENS5_IJNS4_1CILi1EEESB_SB_EEEEENS5_IJNSA_ILi128EEENSA_ILi16EEENSA_ILi256EEEEEENS_12float_e4m3_tENS5_IJlSB_lEEESI_SJ_NS4_8TiledMMAINS4_8MMA_AtomIJNS4_10MMA_TraitsINS4_19SM100_MMA_F8F6F4_SSEJSI_SI_fSE_SF_NS4_17integral_constantINS4_4UMMA5MajorELSQ_0EEESR_NSO_INSP_7ScaleInELSS_0EEEST_EEEEEENS4_6LayoutISC_NS5_IJNSA_ILi0EEESX_SX_EEEEENS5_IJNS4_10UnderscoreES10_S10_EEEEENS4_13SM90_TMA_LOADENS4_14ComposedLayoutINS4_7SwizzleILi3ELi4ELi3EEENS4_18smem_ptr_flag_bitsILi8EEENSW_INS5_IJNSA_ILi8EEESE_EEENS5_IJSE_SB_EEEEEEEvNS4_8identityES13_S1D_vS1E_EENS_8epilogue10collective18CollectiveEpilogueINS1G_23Sm100TmaWarpSpecializedILi1ELi1ELi16ELb0ELb0EEEJSH_NS5_IJNSW_ISE_SB_EENSW_ISF_SB_EEEEESI_SJ_SI_SJ_NS1G_6fusion15FusionCallbacksIS1K_NS1O_17LinearCombinationISI_fSI_fLNS_15FloatRoundStyleE2EEESH_S1N_JEEENS4_5SM1004TMEM4LOAD26SM100_TMEM_LOAD_32dp32b16xES13_NS14_INS15_ILi0ELi4ELi3EEES18_NSW_INS5_IJS19_SF_EEENS5_IJSF_SB_EEEEEEENS4_39AutoVectorizingCopyWithAssumedAlignmentILi128EEENS4_14SM90_TMA_STOREES22_S24_S24_EEEvvEEEEvNT_6ParamsE --------------------------
	.section	.nv.constant0._ZN7cutlass13device_kernelINS_4gemm6kernel13GemmUniversalIN4cute5tupleIJiiiiEEENS1_10collective13CollectiveMmaINS1_35MainloopSm100TmaUmmaWarpSpecializedILi6ELi2ELi4ENS5_IJNS4_1CILi1EEESB_SB_EEEEENS5_IJNSA_ILi128EEENSA_ILi16EEENSA_ILi256EEEEEENS_12float_e4m3_tENS5_IJlSB_lEEESI_SJ_NS4_8TiledMMAINS4_8MMA_AtomIJNS4_10MMA_TraitsINS4_19SM100_MMA_F8F6F4_SSEJSI_SI_fSE_SF_NS4_17integral_constantINS4_4UMMA5MajorELSQ_0EEESR_NSO_INSP_7ScaleInELSS_0EEEST_EEEEEENS4_6LayoutISC_NS5_IJNSA_ILi0EEESX_SX_EEEEENS5_IJNS4_10UnderscoreES10_S10_EEEEENS4_13SM90_TMA_LOADENS4_14ComposedLayoutINS4_7SwizzleILi3ELi4ELi3EEENS4_18smem_ptr_flag_bitsILi8EEENSW_INS5_IJNSA_ILi8EEESE_EEENS5_IJSE_SB_EEEEEEEvNS4_8identityES13_S1D_vS1E_EENS_8epilogue10collective18CollectiveEpilogueINS1G_23Sm100TmaWarpSpecializedILi1ELi1ELi16ELb0ELb0EEEJSH_NS5_IJNSW_ISE_SB_EENSW_ISF_SB_EEEEESI_SJ_SI_SJ_NS1G_6fusion15FusionCallbacksIS1K_NS1O_17LinearCombinationISI_fSI_fLNS_15FloatRoundStyleE2EEESH_S1N_JEEENS4_5SM1004TMEM4LOAD26SM100_TMEM_LOAD_32dp32b16xES13_NS14_INS15_ILi0ELi4ELi3EEES18_NSW_INS5_IJS19_SF_EEENS5_IJSF_SB_EEEEEEENS4_39AutoVectorizingCopyWithAssumedAlignmentILi128EEENS4_14SM90_TMA_STOREES22_S24_S24_EEEvvEEEEvNT_6ParamsE,"a",@progbits
	.sectionflags	@""
	.align	4
.nv.constant0._ZN7cutlass13device_kernelINS_4gemm6kernel13GemmUniversalIN4cute5tupleIJiiiiEEENS1_10collective13CollectiveMmaINS1_35MainloopSm100TmaUmmaWarpSpecializedILi6ELi2ELi4ENS5_IJNS4_1CILi1EEESB_SB_EEEEENS5_IJNSA_ILi128EEENSA_ILi16EEENSA_ILi256EEEEEENS_12float_e4m3_tENS5_IJlSB_lEEESI_SJ_NS4_8TiledMMAINS4_8MMA_AtomIJNS4_10MMA_TraitsINS4_19SM100_MMA_F8F6F4_SSEJSI_SI_fSE_SF_NS4_17integral_constantINS4_4UMMA5MajorELSQ_0EEESR_NSO_INSP_7ScaleInELSS_0EEEST_EEEEEENS4_6LayoutISC_NS5_IJNSA_ILi0EEESX_SX_EEEEENS5_IJNS4_10UnderscoreES10_S10_EEEEENS4_13SM90_TMA_LOADENS4_14ComposedLayoutINS4_7SwizzleILi3ELi4ELi3EEENS4_18smem_ptr_flag_bitsILi8EEENSW_INS5_IJNSA_ILi8EEESE_EEENS5_IJSE_SB_EEEEEEEvNS4_8identityES13_S1D_vS1E_EENS_8epilogue10collective18CollectiveEpilogueINS1G_23Sm100TmaWarpSpecializedILi1ELi1ELi16ELb0ELb0EEEJSH_NS5_IJNSW_ISE_SB_EENSW_ISF_SB_EEEEESI_SJ_SI_SJ_NS1G_6fusion15FusionCallbacksIS1K_NS1O_17LinearCombinationISI_fSI_fLNS_15FloatRoundStyleE2EEESH_S1N_JEEENS4_5SM1004TMEM4LOAD26SM100_TMEM_LOAD_32dp32b16xES13_NS14_INS15_ILi0ELi4ELi3EEES18_NSW_INS5_IJS19_SF_EEENS5_IJSF_SB_EEEEEEENS4_39AutoVectorizingCopyWithAssumedAlignmentILi128EEENS4_14SM90_TMA_STOREES22_S24_S24_EEEvvEEEEvNT_6ParamsE:
	.zero		2944


//--------------------- SYMBOLS --------------------------

	.type		.nv.reservedSmem.offset0,@object
	.size		.nv.reservedSmem.offset0,0x4
	.type		.nv.reservedSmem.cap,@object
	.size		.nv.reservedSmem.cap,0x4
	.type		__assertfail,@function
